//
// Generated by NVIDIA NVVM Compiler
//
// Compiler Build ID: CL-36424714
// Cuda compilation tools, release 13.0, V13.0.88
// Based on NVVM 20.0.0
//

.version 9.0
.target sm_100
.address_size 64

	// .globl	_Z15hybridRadixSortPViS0_S0_S0_ii
// _ZZ15hybridRadixSortPViS0_S0_S0_iiE14smem_histogram has been demoted
// _ZZ15hybridRadixSortPViS0_S0_S0_iiE15smem_prefix_sum has been demoted
// _ZZ15hybridRadixSortPViS0_S0_S0_iiE25smem_created_bucket_count has been demoted
// _ZZ15hybridRadixSortPViS0_S0_S0_iiE33smem_newStartingBucketBoundsIndex has been demoted

.visible .entry _Z15hybridRadixSortPViS0_S0_S0_ii(
	.param .u64 .ptr .align 1 _Z15hybridRadixSortPViS0_S0_S0_ii_param_0,
	.param .u64 .ptr .align 1 _Z15hybridRadixSortPViS0_S0_S0_ii_param_1,
	.param .u64 .ptr .align 1 _Z15hybridRadixSortPViS0_S0_S0_ii_param_2,
	.param .u64 .ptr .align 1 _Z15hybridRadixSortPViS0_S0_S0_ii_param_3,
	.param .u32 _Z15hybridRadixSortPViS0_S0_S0_ii_param_4,
	.param .u32 _Z15hybridRadixSortPViS0_S0_S0_ii_param_5
)
{
	.reg .pred 	%p<66>;
	.reg .b32 	%r<289>;
	.reg .b64 	%rd<46>;
	// demoted variable
	.shared .align 4 .b8 _ZZ15hybridRadixSortPViS0_S0_S0_iiE14smem_histogram[40];
	// demoted variable
	.shared .align 4 .b8 _ZZ15hybridRadixSortPViS0_S0_S0_iiE15smem_prefix_sum[44];
	// demoted variable
	.shared .align 4 .u32 _ZZ15hybridRadixSortPViS0_S0_S0_iiE25smem_created_bucket_count;
	// demoted variable
	.shared .align 4 .u32 _ZZ15hybridRadixSortPViS0_S0_S0_iiE33smem_newStartingBucketBoundsIndex;
	ld.param.u64 	%rd8, [_Z15hybridRadixSortPViS0_S0_S0_ii_param_0];
	ld.param.u64 	%rd9, [_Z15hybridRadixSortPViS0_S0_S0_ii_param_1];
	ld.param.u64 	%rd10, [_Z15hybridRadixSortPViS0_S0_S0_ii_param_2];
	ld.param.u64 	%rd11, [_Z15hybridRadixSortPViS0_S0_S0_ii_param_3];
	ld.param.u32 	%r72, [_Z15hybridRadixSortPViS0_S0_S0_ii_param_4];
	ld.param.u32 	%r73, [_Z15hybridRadixSortPViS0_S0_S0_ii_param_5];
	cvta.to.global.u64 	%rd1, %rd8;
	cvta.to.global.u64 	%rd2, %rd9;
	cvta.to.global.u64 	%rd3, %rd11;
	cvta.to.global.u64 	%rd4, %rd10;
	mov.u32 	%r74, %ctaid.x;
	shl.b32 	%r75, %r74, 1;
	mul.wide.s32 	%rd12, %r75, 4;
	add.s64 	%rd13, %rd4, %rd12;
	ld.volatile.global.u32 	%r1, [%rd13+4];
	ld.volatile.global.u32 	%r2, [%rd13];
	mov.u32 	%r3, %tid.x;
	sub.s32 	%r5, %r1, %r2;
	setp.gt.u32 	%p1, %r3, 9;
	@%p1 bra 	$L__BB0_3;
	mov.u32 	%r6, %ntid.x;
	mov.u32 	%r276, %r3;
$L__BB0_2:
	shl.b32 	%r76, %r276, 2;
	mov.u32 	%r77, _ZZ15hybridRadixSortPViS0_S0_S0_iiE14smem_histogram;
	add.s32 	%r78, %r77, %r76;
	mov.b32 	%r79, 0;
	st.shared.u32 	[%r78], %r79;
	mov.u32 	%r80, _ZZ15hybridRadixSortPViS0_S0_S0_iiE15smem_prefix_sum;
	add.s32 	%r81, %r80, %r76;
	st.shared.u32 	[%r81], %r79;
	add.s32 	%r276, %r276, %r6;
	setp.lt.u32 	%p2, %r276, 10;
	@%p2 bra 	$L__BB0_2;
$L__BB0_3:
	add.s32 	%r279, %r2, %r3;
	setp.ne.s32 	%p3, %r279, 0;
	@%p3 bra 	$L__BB0_5;
	mov.b32 	%r82, 0;
	st.volatile.global.u32 	[%rd3], %r82;
	st.shared.u32 	[_ZZ15hybridRadixSortPViS0_S0_S0_iiE25smem_created_bucket_count], %r82;
	st.shared.u32 	[_ZZ15hybridRadixSortPViS0_S0_S0_iiE15smem_prefix_sum+40], %r82;
$L__BB0_5:
	bar.sync 	0;
	setp.lt.s32 	%p4, %r5, 10001;
	@%p4 bra 	$L__BB0_40;
	setp.ge.s32 	%p45, %r279, %r1;
	@%p45 bra 	$L__BB0_9;
	mov.u32 	%r10, %ntid.x;
	mov.u32 	%r224, _ZZ15hybridRadixSortPViS0_S0_S0_iiE14smem_histogram;
	mov.u32 	%r277, %r279;
$L__BB0_8:
	mul.wide.s32 	%rd35, %r277, 4;
	add.s64 	%rd36, %rd1, %rd35;
	ld.volatile.global.u32 	%r215, [%rd36];
	div.s32 	%r216, %r215, %r72;
	mul.hi.s32 	%r217, %r216, 1717986919;
	shr.u32 	%r218, %r217, 31;
	shr.u32 	%r219, %r217, 2;
	add.s32 	%r220, %r219, %r218;
	mul.lo.s32 	%r221, %r220, 10;
	sub.s32 	%r222, %r216, %r221;
	shl.b32 	%r223, %r222, 2;
	add.s32 	%r225, %r224, %r223;
	atom.shared.add.u32 	%r226, [%r225], 1;
	add.s32 	%r277, %r277, %r10;
	setp.lt.s32 	%p46, %r277, %r1;
	@%p46 bra 	$L__BB0_8;
$L__BB0_9:
	setp.ne.s32 	%p47, %r3, 0;
	@%p47 bra 	$L__BB0_31;
	st.shared.u32 	[_ZZ15hybridRadixSortPViS0_S0_S0_iiE15smem_prefix_sum], %r2;
	ld.shared.u32 	%r227, [_ZZ15hybridRadixSortPViS0_S0_S0_iiE14smem_histogram];
	add.s32 	%r13, %r227, %r2;
	st.shared.u32 	[_ZZ15hybridRadixSortPViS0_S0_S0_iiE15smem_prefix_sum+4], %r13;
	setp.eq.s32 	%p48, %r227, 0;
	@%p48 bra 	$L__BB0_12;
	atom.shared.add.u32 	%r228, [_ZZ15hybridRadixSortPViS0_S0_S0_iiE25smem_created_bucket_count], 1;
$L__BB0_12:
	ld.shared.u32 	%r229, [_ZZ15hybridRadixSortPViS0_S0_S0_iiE14smem_histogram+4];
	add.s32 	%r14, %r229, %r13;
	st.shared.u32 	[_ZZ15hybridRadixSortPViS0_S0_S0_iiE15smem_prefix_sum+8], %r14;
	setp.eq.s32 	%p49, %r229, 0;
	@%p49 bra 	$L__BB0_14;
	atom.shared.add.u32 	%r230, [_ZZ15hybridRadixSortPViS0_S0_S0_iiE25smem_created_bucket_count], 1;
$L__BB0_14:
	ld.shared.u32 	%r231, [_ZZ15hybridRadixSortPViS0_S0_S0_iiE14smem_histogram+8];
	add.s32 	%r15, %r231, %r14;
	st.shared.u32 	[_ZZ15hybridRadixSortPViS0_S0_S0_iiE15smem_prefix_sum+12], %r15;
	setp.eq.s32 	%p50, %r231, 0;
	@%p50 bra 	$L__BB0_16;
	atom.shared.add.u32 	%r232, [_ZZ15hybridRadixSortPViS0_S0_S0_iiE25smem_created_bucket_count], 1;
$L__BB0_16:
	ld.shared.u32 	%r233, [_ZZ15hybridRadixSortPViS0_S0_S0_iiE14smem_histogram+12];
	add.s32 	%r16, %r233, %r15;
	st.shared.u32 	[_ZZ15hybridRadixSortPViS0_S0_S0_iiE15smem_prefix_sum+16], %r16;
	setp.eq.s32 	%p51, %r233, 0;
	@%p51 bra 	$L__BB0_18;
	atom.shared.add.u32 	%r234, [_ZZ15hybridRadixSortPViS0_S0_S0_iiE25smem_created_bucket_count], 1;
$L__BB0_18:
	ld.shared.u32 	%r235, [_ZZ15hybridRadixSortPViS0_S0_S0_iiE14smem_histogram+16];
	add.s32 	%r17, %r235, %r16;
	st.shared.u32 	[_ZZ15hybridRadixSortPViS0_S0_S0_iiE15smem_prefix_sum+20], %r17;
	setp.eq.s32 	%p52, %r235, 0;
	@%p52 bra 	$L__BB0_20;
	atom.shared.add.u32 	%r236, [_ZZ15hybridRadixSortPViS0_S0_S0_iiE25smem_created_bucket_count], 1;
$L__BB0_20:
	ld.shared.u32 	%r237, [_ZZ15hybridRadixSortPViS0_S0_S0_iiE14smem_histogram+20];
	add.s32 	%r18, %r237, %r17;
	st.shared.u32 	[_ZZ15hybridRadixSortPViS0_S0_S0_iiE15smem_prefix_sum+24], %r18;
	setp.eq.s32 	%p53, %r237, 0;
	@%p53 bra 	$L__BB0_22;
	atom.shared.add.u32 	%r238, [_ZZ15hybridRadixSortPViS0_S0_S0_iiE25smem_created_bucket_count], 1;
$L__BB0_22:
	ld.shared.u32 	%r239, [_ZZ15hybridRadixSortPViS0_S0_S0_iiE14smem_histogram+24];
	add.s32 	%r19, %r239, %r18;
	st.shared.u32 	[_ZZ15hybridRadixSortPViS0_S0_S0_iiE15smem_prefix_sum+28], %r19;
	setp.eq.s32 	%p54, %r239, 0;
	@%p54 bra 	$L__BB0_24;
	atom.shared.add.u32 	%r240, [_ZZ15hybridRadixSortPViS0_S0_S0_iiE25smem_created_bucket_count], 1;
$L__BB0_24:
	ld.shared.u32 	%r241, [_ZZ15hybridRadixSortPViS0_S0_S0_iiE14smem_histogram+28];
	add.s32 	%r20, %r241, %r19;
	st.shared.u32 	[_ZZ15hybridRadixSortPViS0_S0_S0_iiE15smem_prefix_sum+32], %r20;
	setp.eq.s32 	%p55, %r241, 0;
	@%p55 bra 	$L__BB0_26;
	atom.shared.add.u32 	%r242, [_ZZ15hybridRadixSortPViS0_S0_S0_iiE25smem_created_bucket_count], 1;
$L__BB0_26:
	ld.shared.u32 	%r243, [_ZZ15hybridRadixSortPViS0_S0_S0_iiE14smem_histogram+32];
	add.s32 	%r21, %r243, %r20;
	st.shared.u32 	[_ZZ15hybridRadixSortPViS0_S0_S0_iiE15smem_prefix_sum+36], %r21;
	setp.eq.s32 	%p56, %r243, 0;
	@%p56 bra 	$L__BB0_28;
	atom.shared.add.u32 	%r244, [_ZZ15hybridRadixSortPViS0_S0_S0_iiE25smem_created_bucket_count], 1;
$L__BB0_28:
	ld.shared.u32 	%r245, [_ZZ15hybridRadixSortPViS0_S0_S0_iiE14smem_histogram+36];
	add.s32 	%r246, %r245, %r21;
	st.shared.u32 	[_ZZ15hybridRadixSortPViS0_S0_S0_iiE15smem_prefix_sum+40], %r246;
	setp.eq.s32 	%p57, %r245, 0;
	@%p57 bra 	$L__BB0_30;
	atom.shared.add.u32 	%r247, [_ZZ15hybridRadixSortPViS0_S0_S0_iiE25smem_created_bucket_count], 1;
$L__BB0_30:
	ld.shared.u32 	%r248, [_ZZ15hybridRadixSortPViS0_S0_S0_iiE25smem_created_bucket_count];
	atom.global.add.u32 	%r249, [%rd3], %r248;
	shl.b32 	%r250, %r249, 1;
	st.shared.u32 	[_ZZ15hybridRadixSortPViS0_S0_S0_iiE33smem_newStartingBucketBoundsIndex], %r250;
$L__BB0_31:
	setp.gt.u32 	%p58, %r3, 9;
	bar.sync 	0;
	ld.shared.u32 	%r251, [_ZZ15hybridRadixSortPViS0_S0_S0_iiE25smem_created_bucket_count];
	setp.eq.s32 	%p59, %r251, 0;
	or.pred  	%p60, %p59, %p58;
	@%p60 bra 	$L__BB0_34;
	shl.b32 	%r252, %r3, 2;
	mov.u32 	%r253, _ZZ15hybridRadixSortPViS0_S0_S0_iiE14smem_histogram;
	add.s32 	%r254, %r253, %r252;
	ld.shared.u32 	%r255, [%r254];
	setp.eq.s32 	%p61, %r255, 0;
	@%p61 bra 	$L__BB0_34;
	atom.shared.add.u32 	%r256, [_ZZ15hybridRadixSortPViS0_S0_S0_iiE33smem_newStartingBucketBoundsIndex], 2;
	mov.u32 	%r258, _ZZ15hybridRadixSortPViS0_S0_S0_iiE15smem_prefix_sum;
	add.s32 	%r259, %r258, %r252;
	ld.shared.u32 	%r260, [%r259];
	mul.wide.s32 	%rd37, %r256, 4;
	add.s64 	%rd38, %rd4, %rd37;
	st.volatile.global.u32 	[%rd38], %r260;
	ld.shared.u32 	%r261, [%r259+4];
	st.volatile.global.u32 	[%rd38+4], %r261;
$L__BB0_34:
	setp.ge.s32 	%p62, %r279, %r1;
	bar.sync 	0;
	@%p62 bra 	$L__BB0_37;
	mov.u32 	%r22, %ntid.x;
	mov.u32 	%r271, _ZZ15hybridRadixSortPViS0_S0_S0_iiE15smem_prefix_sum;
	mov.u32 	%r278, %r279;
$L__BB0_36:
	mul.wide.s32 	%rd39, %r278, 4;
	add.s64 	%rd40, %rd1, %rd39;
	ld.volatile.global.u32 	%r262, [%rd40];
	div.s32 	%r263, %r262, %r72;
	mul.hi.s32 	%r264, %r263, 1717986919;
	shr.u32 	%r265, %r264, 31;
	shr.u32 	%r266, %r264, 2;
	add.s32 	%r267, %r266, %r265;
	mul.lo.s32 	%r268, %r267, 10;
	sub.s32 	%r269, %r263, %r268;
	shl.b32 	%r270, %r269, 2;
	add.s32 	%r272, %r271, %r270;
	atom.shared.add.u32 	%r273, [%r272], 1;
	ld.volatile.global.u32 	%r274, [%rd40];
	mul.wide.s32 	%rd41, %r273, 4;
	add.s64 	%rd42, %rd2, %rd41;
	st.volatile.global.u32 	[%rd42], %r274;
	add.s32 	%r278, %r278, %r22;
	setp.lt.s32 	%p63, %r278, %r1;
	@%p63 bra 	$L__BB0_36;
$L__BB0_37:
	setp.ge.s32 	%p64, %r279, %r1;
	bar.sync 	0;
	@%p64 bra 	$L__BB0_100;
	mov.u32 	%r25, %ntid.x;
$L__BB0_39:
	mul.wide.s32 	%rd43, %r279, 4;
	add.s64 	%rd44, %rd2, %rd43;
	ld.volatile.global.u32 	%r275, [%rd44];
	add.s64 	%rd45, %rd1, %rd43;
	st.volatile.global.u32 	[%rd45], %r275;
	add.s32 	%r279, %r279, %r25;
	setp.lt.s32 	%p65, %r279, %r1;
	@%p65 bra 	$L__BB0_39;
	bra.uni 	$L__BB0_100;
$L__BB0_40:
	setp.lt.s32 	%p5, %r5, 2;
	setp.gt.s32 	%p6, %r73, 9;
	or.pred  	%p7, %p5, %p6;
	@%p7 bra 	$L__BB0_100;
	mov.u32 	%r28, %ntid.x;
	shl.b32 	%r85, %r3, 2;
	mov.u32 	%r86, _ZZ15hybridRadixSortPViS0_S0_S0_iiE15smem_prefix_sum;
	add.s32 	%r29, %r86, %r85;
	sub.s32 	%r87, 10, %r73;
	max.s32 	%r30, %r87, 1;
	add.s32 	%r31, %r3, %r28;
	max.u32 	%r88, %r31, 10;
	setp.lt.u32 	%p8, %r31, 10;
	selp.u32 	%r89, 1, 0, %p8;
	add.s32 	%r90, %r31, %r89;
	sub.s32 	%r91, %r88, %r90;
	div.u32 	%r92, %r91, %r28;
	add.s32 	%r32, %r92, %r89;
	and.b32  	%r33, %r5, 3;
	mul.wide.s32 	%rd14, %r2, 4;
	add.s64 	%rd5, %rd1, %rd14;
	add.s32 	%r34, %r2, 2;
	add.s32 	%r35, %r2, 3;
	and.b32  	%r36, %r32, 3;
	mov.u32 	%r93, _ZZ15hybridRadixSortPViS0_S0_S0_iiE14smem_histogram;
	add.s32 	%r37, %r93, %r85;
	shl.b32 	%r38, %r28, 2;
	add.s32 	%r39, %r37, %r38;
	add.s32 	%r40, %r29, %r38;
	add.s32 	%r41, %r31, %r28;
	add.s32 	%r42, %r39, %r38;
	add.s32 	%r43, %r40, %r38;
	add.s32 	%r44, %r41, %r28;
	add.s64 	%rd6, %rd1, 8;
	mov.b32 	%r281, 1;
	mov.b32 	%r280, 0;
$L__BB0_42:
	setp.ge.s32 	%p9, %r279, %r1;
	bar.sync 	0;
	@%p9 bra 	$L__BB0_45;
	mov.u32 	%r282, %r279;
$L__BB0_44:
	mul.wide.s32 	%rd15, %r282, 4;
	add.s64 	%rd16, %rd1, %rd15;
	ld.volatile.global.u32 	%r94, [%rd16];
	div.s32 	%r95, %r94, %r281;
	mul.hi.s32 	%r96, %r95, 1717986919;
	shr.u32 	%r97, %r96, 31;
	shr.u32 	%r98, %r96, 2;
	add.s32 	%r99, %r98, %r97;
	mul.lo.s32 	%r100, %r99, 10;
	sub.s32 	%r101, %r95, %r100;
	shl.b32 	%r102, %r101, 2;
	mov.u32 	%r103, _ZZ15hybridRadixSortPViS0_S0_S0_iiE14smem_histogram;
	add.s32 	%r104, %r103, %r102;
	atom.shared.add.u32 	%r105, [%r104], 1;
	add.s32 	%r282, %r282, %r28;
	setp.lt.s32 	%p10, %r282, %r1;
	@%p10 bra 	$L__BB0_44;
$L__BB0_45:
	setp.ne.s32 	%p11, %r3, 0;
	@%p11 bra 	$L__BB0_66;
	ld.shared.u32 	%r106, [_ZZ15hybridRadixSortPViS0_S0_S0_iiE14smem_histogram];
	add.s32 	%r49, %r106, %r2;
	st.shared.u32 	[_ZZ15hybridRadixSortPViS0_S0_S0_iiE15smem_prefix_sum+4], %r49;
	setp.eq.s32 	%p12, %r106, 0;
	@%p12 bra 	$L__BB0_48;
	atom.shared.add.u32 	%r107, [_ZZ15hybridRadixSortPViS0_S0_S0_iiE25smem_created_bucket_count], 1;
$L__BB0_48:
	st.shared.u32 	[_ZZ15hybridRadixSortPViS0_S0_S0_iiE15smem_prefix_sum], %r2;
	ld.shared.u32 	%r108, [_ZZ15hybridRadixSortPViS0_S0_S0_iiE14smem_histogram+4];
	add.s32 	%r50, %r108, %r49;
	st.shared.u32 	[_ZZ15hybridRadixSortPViS0_S0_S0_iiE15smem_prefix_sum+8], %r50;
	setp.eq.s32 	%p13, %r108, 0;
	@%p13 bra 	$L__BB0_50;
	atom.shared.add.u32 	%r109, [_ZZ15hybridRadixSortPViS0_S0_S0_iiE25smem_created_bucket_count], 1;
$L__BB0_50:
	ld.shared.u32 	%r110, [_ZZ15hybridRadixSortPViS0_S0_S0_iiE14smem_histogram+8];
	add.s32 	%r51, %r110, %r50;
	st.shared.u32 	[_ZZ15hybridRadixSortPViS0_S0_S0_iiE15smem_prefix_sum+12], %r51;
	setp.eq.s32 	%p14, %r110, 0;
	@%p14 bra 	$L__BB0_52;
	atom.shared.add.u32 	%r111, [_ZZ15hybridRadixSortPViS0_S0_S0_iiE25smem_created_bucket_count], 1;
$L__BB0_52:
	ld.shared.u32 	%r112, [_ZZ15hybridRadixSortPViS0_S0_S0_iiE14smem_histogram+12];
	add.s32 	%r52, %r112, %r51;
	st.shared.u32 	[_ZZ15hybridRadixSortPViS0_S0_S0_iiE15smem_prefix_sum+16], %r52;
	setp.eq.s32 	%p15, %r112, 0;
	@%p15 bra 	$L__BB0_54;
	atom.shared.add.u32 	%r113, [_ZZ15hybridRadixSortPViS0_S0_S0_iiE25smem_created_bucket_count], 1;
$L__BB0_54:
	ld.shared.u32 	%r114, [_ZZ15hybridRadixSortPViS0_S0_S0_iiE14smem_histogram+16];
	add.s32 	%r53, %r114, %r52;
	st.shared.u32 	[_ZZ15hybridRadixSortPViS0_S0_S0_iiE15smem_prefix_sum+20], %r53;
	setp.eq.s32 	%p16, %r114, 0;
	@%p16 bra 	$L__BB0_56;
	atom.shared.add.u32 	%r115, [_ZZ15hybridRadixSortPViS0_S0_S0_iiE25smem_created_bucket_count], 1;
$L__BB0_56:
	st.shared.u32 	[_ZZ15hybridRadixSortPViS0_S0_S0_iiE15smem_prefix_sum], %r2;
	ld.shared.u32 	%r116, [_ZZ15hybridRadixSortPViS0_S0_S0_iiE14smem_histogram+20];
	add.s32 	%r54, %r116, %r53;
	st.shared.u32 	[_ZZ15hybridRadixSortPViS0_S0_S0_iiE15smem_prefix_sum+24], %r54;
	setp.eq.s32 	%p17, %r116, 0;
	@%p17 bra 	$L__BB0_58;
	atom.shared.add.u32 	%r117, [_ZZ15hybridRadixSortPViS0_S0_S0_iiE25smem_created_bucket_count], 1;
$L__BB0_58:
	ld.shared.u32 	%r118, [_ZZ15hybridRadixSortPViS0_S0_S0_iiE14smem_histogram+24];
	add.s32 	%r55, %r118, %r54;
	st.shared.u32 	[_ZZ15hybridRadixSortPViS0_S0_S0_iiE15smem_prefix_sum+28], %r55;
	setp.eq.s32 	%p18, %r118, 0;
	@%p18 bra 	$L__BB0_60;
	atom.shared.add.u32 	%r119, [_ZZ15hybridRadixSortPViS0_S0_S0_iiE25smem_created_bucket_count], 1;
$L__BB0_60:
	ld.shared.u32 	%r120, [_ZZ15hybridRadixSortPViS0_S0_S0_iiE14smem_histogram+28];
	add.s32 	%r56, %r120, %r55;
	st.shared.u32 	[_ZZ15hybridRadixSortPViS0_S0_S0_iiE15smem_prefix_sum+32], %r56;
	setp.eq.s32 	%p19, %r120, 0;
	@%p19 bra 	$L__BB0_62;
	atom.shared.add.u32 	%r121, [_ZZ15hybridRadixSortPViS0_S0_S0_iiE25smem_created_bucket_count], 1;
$L__BB0_62:
	ld.shared.u32 	%r122, [_ZZ15hybridRadixSortPViS0_S0_S0_iiE14smem_histogram+32];
	add.s32 	%r57, %r122, %r56;
	st.shared.u32 	[_ZZ15hybridRadixSortPViS0_S0_S0_iiE15smem_prefix_sum+36], %r57;
	setp.eq.s32 	%p20, %r122, 0;
	@%p20 bra 	$L__BB0_64;
	atom.shared.add.u32 	%r123, [_ZZ15hybridRadixSortPViS0_S0_S0_iiE25smem_created_bucket_count], 1;
$L__BB0_64:
	st.shared.u32 	[_ZZ15hybridRadixSortPViS0_S0_S0_iiE15smem_prefix_sum], %r2;
	ld.shared.u32 	%r124, [_ZZ15hybridRadixSortPViS0_S0_S0_iiE14smem_histogram+36];
	add.s32 	%r125, %r124, %r57;
	st.shared.u32 	[_ZZ15hybridRadixSortPViS0_S0_S0_iiE15smem_prefix_sum+40], %r125;
	setp.eq.s32 	%p21, %r124, 0;
	@%p21 bra 	$L__BB0_66;
	atom.shared.add.u32 	%r126, [_ZZ15hybridRadixSortPViS0_S0_S0_iiE25smem_created_bucket_count], 1;
$L__BB0_66:
	setp.ge.s32 	%p22, %r2, %r1;
	bar.sync 	0;
	@%p22 bra 	$L__BB0_87;
	setp.eq.s32 	%p23, %r33, 0;
	mov.u32 	%r283, %r2;
	@%p23 bra 	$L__BB0_76;
	ld.volatile.global.u32 	%r127, [%rd5];
	div.s32 	%r128, %r127, %r281;
	mul.hi.s32 	%r129, %r128, 1717986919;
	shr.u32 	%r130, %r129, 31;
	shr.s32 	%r131, %r129, 2;
	add.s32 	%r132, %r131, %r130;
	mul.lo.s32 	%r133, %r132, 10;
	sub.s32 	%r134, %r128, %r133;
	setp.ne.s32 	%p24, %r134, %r3;
	@%p24 bra 	$L__BB0_70;
	atom.shared.add.u32 	%r135, [%r29], 1;
	ld.volatile.global.u32 	%r136, [%rd5];
	mul.wide.s32 	%rd17, %r135, 4;
	add.s64 	%rd18, %rd2, %rd17;
	st.volatile.global.u32 	[%rd18], %r136;
$L__BB0_70:
	add.s32 	%r283, %r2, 1;
	setp.eq.s32 	%p25, %r33, 1;
	@%p25 bra 	$L__BB0_76;
	ld.volatile.global.u32 	%r137, [%rd5+4];
	div.s32 	%r138, %r137, %r281;
	mul.hi.s32 	%r139, %r138, 1717986919;
	shr.u32 	%r140, %r139, 31;
	shr.s32 	%r141, %r139, 2;
	add.s32 	%r142, %r141, %r140;
	mul.lo.s32 	%r143, %r142, 10;
	sub.s32 	%r144, %r138, %r143;
	setp.ne.s32 	%p26, %r144, %r3;
	@%p26 bra 	$L__BB0_73;
	atom.shared.add.u32 	%r145, [%r29], 1;
	ld.volatile.global.u32 	%r146, [%rd5+4];
	mul.wide.s32 	%rd19, %r145, 4;
	add.s64 	%rd20, %rd2, %rd19;
	st.volatile.global.u32 	[%rd20], %r146;
$L__BB0_73:
	setp.eq.s32 	%p27, %r33, 2;
	mov.u32 	%r283, %r34;
	@%p27 bra 	$L__BB0_76;
	ld.volatile.global.u32 	%r147, [%rd5+8];
	div.s32 	%r148, %r147, %r281;
	mul.hi.s32 	%r149, %r148, 1717986919;
	shr.u32 	%r150, %r149, 31;
	shr.s32 	%r151, %r149, 2;
	add.s32 	%r152, %r151, %r150;
	mul.lo.s32 	%r153, %r152, 10;
	sub.s32 	%r154, %r148, %r153;
	setp.ne.s32 	%p28, %r154, %r3;
	mov.u32 	%r283, %r35;
	@%p28 bra 	$L__BB0_76;
	atom.shared.add.u32 	%r155, [%r29], 1;
	ld.volatile.global.u32 	%r156, [%rd5+8];
	mul.wide.s32 	%rd21, %r155, 4;
	add.s64 	%rd22, %rd2, %rd21;
	st.volatile.global.u32 	[%rd22], %r156;
	mov.u32 	%r283, %r35;
$L__BB0_76:
	sub.s32 	%r157, %r2, %r1;
	setp.gt.u32 	%p29, %r157, -4;
	@%p29 bra 	$L__BB0_87;
	sub.s32 	%r284, %r283, %r1;
$L__BB0_78:
	mul.wide.s32 	%rd23, %r283, 4;
	add.s64 	%rd7, %rd6, %rd23;
	ld.volatile.global.u32 	%r158, [%rd7+-8];
	div.s32 	%r159, %r158, %r281;
	mul.hi.s32 	%r160, %r159, 1717986919;
	shr.u32 	%r161, %r160, 31;
	shr.s32 	%r162, %r160, 2;
	add.s32 	%r163, %r162, %r161;
	mul.lo.s32 	%r164, %r163, 10;
	sub.s32 	%r165, %r159, %r164;
	setp.ne.s32 	%p30, %r165, %r3;
	@%p30 bra 	$L__BB0_80;
	atom.shared.add.u32 	%r166, [%r29], 1;
	ld.volatile.global.u32 	%r167, [%rd7+-8];
	mul.wide.s32 	%rd24, %r166, 4;
	add.s64 	%rd25, %rd2, %rd24;
	st.volatile.global.u32 	[%rd25], %r167;
$L__BB0_80:
	ld.volatile.global.u32 	%r168, [%rd7+-4];
	div.s32 	%r169, %r168, %r281;
	mul.hi.s32 	%r170, %r169, 1717986919;
	shr.u32 	%r171, %r170, 31;
	shr.s32 	%r172, %r170, 2;
	add.s32 	%r173, %r172, %r171;
	mul.lo.s32 	%r174, %r173, 10;
	sub.s32 	%r175, %r169, %r174;
	setp.ne.s32 	%p31, %r175, %r3;
	@%p31 bra 	$L__BB0_82;
	atom.shared.add.u32 	%r176, [%r29], 1;
	ld.volatile.global.u32 	%r177, [%rd7+-4];
	mul.wide.s32 	%rd26, %r176, 4;
	add.s64 	%rd27, %rd2, %rd26;
	st.volatile.global.u32 	[%rd27], %r177;
$L__BB0_82:
	ld.volatile.global.u32 	%r178, [%rd7];
	div.s32 	%r179, %r178, %r281;
	mul.hi.s32 	%r180, %r179, 1717986919;
	shr.u32 	%r181, %r180, 31;
	shr.s32 	%r182, %r180, 2;
	add.s32 	%r183, %r182, %r181;
	mul.lo.s32 	%r184, %r183, 10;
	sub.s32 	%r185, %r179, %r184;
	setp.ne.s32 	%p32, %r185, %r3;
	@%p32 bra 	$L__BB0_84;
	atom.shared.add.u32 	%r186, [%r29], 1;
	ld.volatile.global.u32 	%r187, [%rd7];
	mul.wide.s32 	%rd28, %r186, 4;
	add.s64 	%rd29, %rd2, %rd28;
	st.volatile.global.u32 	[%rd29], %r187;
$L__BB0_84:
	ld.volatile.global.u32 	%r188, [%rd7+4];
	div.s32 	%r189, %r188, %r281;
	mul.hi.s32 	%r190, %r189, 1717986919;
	shr.u32 	%r191, %r190, 31;
	shr.s32 	%r192, %r190, 2;
	add.s32 	%r193, %r192, %r191;
	mul.lo.s32 	%r194, %r193, 10;
	sub.s32 	%r195, %r189, %r194;
	setp.ne.s32 	%p33, %r195, %r3;
	@%p33 bra 	$L__BB0_86;
	atom.shared.add.u32 	%r196, [%r29], 1;
	ld.volatile.global.u32 	%r197, [%rd7+4];
	mul.wide.s32 	%rd30, %r196, 4;
	add.s64 	%rd31, %rd2, %rd30;
	st.volatile.global.u32 	[%rd31], %r197;
$L__BB0_86:
	add.s32 	%r283, %r283, 4;
	add.s32 	%r284, %r284, 4;
	setp.ne.s32 	%p34, %r284, 0;
	@%p34 bra 	$L__BB0_78;
$L__BB0_87:
	bar.sync 	0;
	@%p9 bra 	$L__BB0_90;
	mov.u32 	%r286, %r279;
$L__BB0_89:
	mul.wide.s32 	%rd32, %r286, 4;
	add.s64 	%rd33, %rd2, %rd32;
	ld.volatile.global.u32 	%r198, [%rd33];
	add.s64 	%rd34, %rd1, %rd32;
	st.volatile.global.u32 	[%rd34], %r198;
	add.s32 	%r286, %r286, %r28;
	setp.lt.s32 	%p36, %r286, %r1;
	@%p36 bra 	$L__BB0_89;
$L__BB0_90:
	setp.gt.u32 	%p37, %r3, 9;
	@%p37 bra 	$L__BB0_97;
	setp.eq.s32 	%p38, %r36, 3;
	mov.u32 	%r287, %r3;
	@%p38 bra 	$L__BB0_95;
	setp.eq.s32 	%p39, %r36, 0;
	mov.b32 	%r199, 0;
	st.shared.u32 	[%r37], %r199;
	st.shared.u32 	[%r29], %r199;
	mov.u32 	%r287, %r31;
	@%p39 bra 	$L__BB0_95;
	setp.eq.s32 	%p40, %r36, 1;
	mov.b32 	%r200, 0;
	st.shared.u32 	[%r39], %r200;
	st.shared.u32 	[%r40], %r200;
	mov.u32 	%r287, %r41;
	@%p40 bra 	$L__BB0_95;
	mov.b32 	%r201, 0;
	st.shared.u32 	[%r42], %r201;
	st.shared.u32 	[%r43], %r201;
	mov.u32 	%r287, %r44;
$L__BB0_95:
	setp.lt.u32 	%p41, %r32, 3;
	@%p41 bra 	$L__BB0_97;
$L__BB0_96:
	shl.b32 	%r202, %r287, 2;
	mov.u32 	%r203, _ZZ15hybridRadixSortPViS0_S0_S0_iiE14smem_histogram;
	add.s32 	%r204, %r203, %r202;
	mov.b32 	%r205, 0;
	st.shared.u32 	[%r204], %r205;
	mov.u32 	%r206, _ZZ15hybridRadixSortPViS0_S0_S0_iiE15smem_prefix_sum;
	add.s32 	%r207, %r206, %r202;
	st.shared.u32 	[%r207], %r205;
	add.s32 	%r208, %r204, %r38;
	st.shared.u32 	[%r208], %r205;
	add.s32 	%r209, %r207, %r38;
	st.shared.u32 	[%r209], %r205;
	add.s32 	%r210, %r208, %r38;
	st.shared.u32 	[%r210], %r205;
	add.s32 	%r211, %r209, %r38;
	st.shared.u32 	[%r211], %r205;
	add.s32 	%r212, %r210, %r38;
	st.shared.u32 	[%r212], %r205;
	add.s32 	%r213, %r211, %r38;
	st.shared.u32 	[%r213], %r205;
	add.s32 	%r287, %r38, %r287;
	setp.lt.u32 	%p42, %r287, 10;
	@%p42 bra 	$L__BB0_96;
$L__BB0_97:
	@%p11 bra 	$L__BB0_99;
	mov.b32 	%r214, 0;
	st.shared.u32 	[_ZZ15hybridRadixSortPViS0_S0_S0_iiE15smem_prefix_sum+40], %r214;
$L__BB0_99:
	add.s32 	%r280, %r280, 1;
	setp.ne.s32 	%p44, %r280, %r30;
	mul.lo.s32 	%r281, %r281, 10;
	@%p44 bra 	$L__BB0_42;
$L__BB0_100:
	bar.sync 	0;
	ret;

}


// ===== COMPILED SASS (sm_100) =====

	.target	sm_100

	.elftype	@"ET_EXEC"


//--------------------- .note.nv.tkinfo           --------------------------
	.section	.note.nv.tkinfo,"",@"SHT_NOTE"
	.sectionflags	@"SHF_NOTE_NV_TKINFO"
	.tkinfo
        /*0018*/ 	.word	0x00000002
        /*0030*/ 	.string	""
        /*0030*/ 	.string	"ptxas"
        /*0030*/ 	.string	"Cuda compilation tools, release 13.0, V13.0.88"
        /*0030*/ 	.string	"Build cuda_13.0.r13.0/compiler.36424714_0"
        /*0030*/ 	.string	"-arch sm_100 -m 64 "



//--------------------- .note.nv.cuinfo           --------------------------
	.section	.note.nv.cuinfo,"",@"SHT_NOTE"
	.sectionflags	@"SHF_NOTE_NV_CUINFO"
        /*0018*/ 	.short	0x0002
        /*001a*/ 	.short	0x0064
        /*001c*/ 	.short	0x0082
	.zero		2


//--------------------- .nv.info                  --------------------------
	.section	.nv.info,"",@"SHT_CUDA_INFO"
	.align	4


	//----- nvinfo : EIATTR_REGCOUNT
	.align		4
        /*0000*/ 	.byte	0x04, 0x2f
        /*0002*/ 	.short	(.L_1 - .L_0)
	.align		4
.L_0:
        /*0004*/ 	.word	index@(_Z15hybridRadixSortPViS0_S0_S0_ii)
        /*0008*/ 	.word	0x00000020


	//----- nvinfo : EIATTR_FRAME_SIZE
	.align		4
.L_1:
        /*000c*/ 	.byte	0x04, 0x11
        /*000e*/ 	.short	(.L_3 - .L_2)
	.align		4
.L_2:
        /*0010*/ 	.word	index@(_Z15hybridRadixSortPViS0_S0_S0_ii)
        /*0014*/ 	.word	0x00000000


	//----- nvinfo : EIATTR_MIN_STACK_SIZE
	.align		4
.L_3:
        /*0018*/ 	.byte	0x04, 0x12
        /*001a*/ 	.short	(.L_5 - .L_4)
	.align		4
.L_4:
        /*001c*/ 	.word	index@(_Z15hybridRadixSortPViS0_S0_S0_ii)
        /*0020*/ 	.word	0x00000000
.L_5:


//--------------------- .nv.compat                --------------------------
	.section	.nv.compat,"",@"SHT_CUDA_COMPAT_INFO"
	.align	4
        /*0000*/ 	.byte	0x02, 0x09, 0x00, 0x00, 0x02, 0x02, 0x01, 0x00, 0x02, 0x05, 0x05, 0x00, 0x03, 0x07, 0x01, 0x01
        /*0010*/ 	.byte	0x02, 0x03, 0x00, 0x00, 0x02, 0x06, 0x01, 0x00, 0x04, 0x0b, 0x08, 0x00, 0x09, 0x00, 0x00, 0x00
        /*0020*/ 	.byte	0x00, 0x00, 0x00, 0x00


//--------------------- .nv.info._Z15hybridRadixSortPViS0_S0_S0_ii --------------------------
	.section	.nv.info._Z15hybridRadixSortPViS0_S0_S0_ii,"",@"SHT_CUDA_INFO"
	.sectionflags	@""
	.align	4


	//----- nvinfo : EIATTR_CUDA_API_VERSION
	.align		4
        /*0000*/ 	.byte	0x04, 0x37
        /*0002*/ 	.short	(.L_7 - .L_6)
.L_6:
        /*0004*/ 	.word	0x00000082


	//----- nvinfo : EIATTR_KPARAM_INFO
	.align		4
.L_7:
        /*0008*/ 	.byte	0x04, 0x17
        /*000a*/ 	.short	(.L_9 - .L_8)
.L_8:
        /*000c*/ 	.word	0x00000000
        /*0010*/ 	.short	0x0005
        /*0012*/ 	.short	0x0024
        /*0014*/ 	.byte	0x00, 0xf0, 0x11, 0x00


	//----- nvinfo : EIATTR_KPARAM_INFO
	.align		4
.L_9:
        /*0018*/ 	.byte	0x04, 0x17
        /*001a*/ 	.short	(.L_11 - .L_10)
.L_10:
        /*001c*/ 	.word	0x00000000
        /*0020*/ 	.short	0x0004
        /*0022*/ 	.short	0x0020
        /*0024*/ 	.byte	0x00, 0xf0, 0x11, 0x00


	//----- nvinfo : EIATTR_KPARAM_INFO
	.align		4
.L_11:
        /*0028*/ 	.byte	0x04, 0x17
        /*002a*/ 	.short	(.L_13 - .L_12)
.L_12:
        /*002c*/ 	.word	0x00000000
        /*0030*/ 	.short	0x0003
        /*0032*/ 	.short	0x0018
        /*0034*/ 	.byte	0x00, 0xf5, 0x21, 0x00


	//----- nvinfo : EIATTR_KPARAM_INFO
	.align		4
.L_13:
        /*0038*/ 	.byte	0x04, 0x17
        /*003a*/ 	.short	(.L_15 - .L_14)
.L_14:
        /*003c*/ 	.word	0x00000000
        /*0040*/ 	.short	0x0002
        /*0042*/ 	.short	0x0010
        /*0044*/ 	.byte	0x00, 0xf5, 0x21, 0x00


	//----- nvinfo : EIATTR_KPARAM_INFO
	.align		4
.L_15:
        /*0048*/ 	.byte	0x04, 0x17
        /*004a*/ 	.short	(.L_17 - .L_16)
.L_16:
        /*004c*/ 	.word	0x00000000
        /*0050*/ 	.short	0x0001
        /*0052*/ 	.short	0x0008
        /*0054*/ 	.byte	0x00, 0xf5, 0x21, 0x00


	//----- nvinfo : EIATTR_KPARAM_INFO
	.align		4
.L_17:
        /*0058*/ 	.byte	0x04, 0x17
        /*005a*/ 	.short	(.L_19 - .L_18)
.L_18:
        /*005c*/ 	.word	0x00000000
        /*0060*/ 	.short	0x0000
        /*0062*/ 	.short	0x0000
        /*0064*/ 	.byte	0x00, 0xf5, 0x21, 0x00


	//----- nvinfo : EIATTR_SPARSE_MMA_MASK
	.align		4
.L_19:
        /*0068*/ 	.byte	0x03, 0x50
        /*006a*/ 	.short	0x0000


	//----- nvinfo : EIATTR_MAXREG_COUNT
	.align		4
        /*006c*/ 	.byte	0x03, 0x1b
        /*006e*/ 	.short	0x00ff


	//----- nvinfo : EIATTR_NUM_BARRIERS
	.align		4
        /*0070*/ 	.byte	0x02, 0x4c
        /*0072*/ 	.byte	0x01
	.zero		1


	//----- nvinfo : EIATTR_MERCURY_ISA_VERSION
	.align		4
        /*0074*/ 	.byte	0x03, 0x5f
        /*0076*/ 	.short	0x0101


	//----- nvinfo : EIATTR_INT_WARP_WIDE_INSTR_OFFSETS
	.align		4
        /*0078*/ 	.byte	0x04, 0x31
        /*007a*/ 	.short	(.L_21 - .L_20)


	//   ....[0]....
.L_20:
        /*007c*/ 	.word	0x00000c30


	//   ....[1]....
        /*0080*/ 	.word	0x00000d40


	//----- nvinfo : EIATTR_VRC_CTA_INIT_COUNT
	.align		4
.L_21:
        /*0084*/ 	.byte	0x02, 0x4a
	.zero		1
	.zero		1


	//----- nvinfo : EIATTR_EXIT_INSTR_OFFSETS
	.align		4
        /*0088*/ 	.byte	0x04, 0x1c
        /*008a*/ 	.short	(.L_23 - .L_22)


	//   ....[0]....
.L_22:
        /*008c*/ 	.word	0x00003230


	//----- nvinfo : EIATTR_CRS_STACK_SIZE
	.align		4
.L_23:
        /*0090*/ 	.byte	0x04, 0x1e
        /*0092*/ 	.short	(.L_25 - .L_24)
.L_24:
        /*0094*/ 	.word	0x00000000


	//----- nvinfo : EIATTR_CBANK_PARAM_SIZE
	.align		4
.L_25:
        /*0098*/ 	.byte	0x03, 0x19
        /*009a*/ 	.short	0x0028


	//----- nvinfo : EIATTR_PARAM_CBANK
	.align		4
        /*009c*/ 	.byte	0x04, 0x0a
        /*009e*/ 	.short	(.L_27 - .L_26)
	.align		4
.L_26:
        /*00a0*/ 	.word	index@(.nv.constant0._Z15hybridRadixSortPViS0_S0_S0_ii)
        /*00a4*/ 	.short	0x0380
        /*00a6*/ 	.short	0x0028


	//----- nvinfo : EIATTR_SW_WAR
	.align		4
.L_27:
        /*00a8*/ 	.byte	0x04, 0x36
        /*00aa*/ 	.short	(.L_29 - .L_28)
.L_28:
        /*00ac*/ 	.word	0x00000008
.L_29:


//--------------------- .nv.callgraph             --------------------------
	.section	.nv.callgraph,"",@"SHT_CUDA_CALLGRAPH"
	.align	4
	.sectionentsize	8
	.align		4
        /*0000*/ 	.word	0x00000000
	.align		4
        /*0004*/ 	.word	0xffffffff
	.align		4
        /*0008*/ 	.word	0x00000000
	.align		4
        /*000c*/ 	.word	0xfffffffe
	.align		4
        /*0010*/ 	.word	0x00000000
	.align		4
        /*0014*/ 	.word	0xfffffffd
	.align		4
        /*0018*/ 	.word	0x00000000
	.align		4
        /*001c*/ 	.word	0xfffffffc


//--------------------- .text._Z15hybridRadixSortPViS0_S0_S0_ii --------------------------
	.section	.text._Z15hybridRadixSortPViS0_S0_S0_ii,"ax",@progbits
	.align	128
        .global         _Z15hybridRadixSortPViS0_S0_S0_ii
        .type           _Z15hybridRadixSortPViS0_S0_S0_ii,@function
        .size           _Z15hybridRadixSortPViS0_S0_S0_ii,(.L_x_65 - _Z15hybridRadixSortPViS0_S0_S0_ii)
        .other          _Z15hybridRadixSortPViS0_S0_S0_ii,@"STO_CUDA_ENTRY STV_DEFAULT"
_Z15hybridRadixSortPViS0_S0_S0_ii:
.text._Z15hybridRadixSortPViS0_S0_S0_ii:
[----:B------:R-:W-:Y:S01]  /*0000*/  LDC R1, c[0x0][0x37c] ;  /* 0x0000df00ff017b82 */ /* 0x000fe20000000800 */
[----:B------:R-:W0:Y:S07]  /*0010*/  S2R R3, SR_CTAID.X ;  /* 0x0000000000037919 */ /* 0x000e2e0000002500 */
[----:B------:R-:W1:Y:S01]  /*0020*/  LDC.64 R8, c[0x0][0x390] ;  /* 0x0000e400ff087b82 */ /* 0x000e620000000a00 */
[----:B------:R-:W2:Y:S01]  /*0030*/  LDCU.64 UR10, c[0x0][0x358] ;  /* 0x00006b00ff0a77ac */ /* 0x000ea20008000a00 */
[----:B0-----:R-:W-:-:S04]  /*0040*/  IMAD.SHL.U32 R3, R3, 0x2, RZ ;  /* 0x0000000203037824 */ /* 0x001fc800078e00ff */
[----:B-1----:R-:W-:-:S05]  /*0050*/  IMAD.WIDE R8, R3, 0x4, R8 ;  /* 0x0000000403087825 */ /* 0x002fca00078e0208 */
[----:B--2---:R0:W5:Y:S04]  /*0060*/  LDG.E.STRONG.SYS R0, desc[UR10][R8.64+0x4] ;  /* 0x0000040a08007981 */ /* 0x004168000c1f5900 */
[----:B------:R-:W2:Y:S01]  /*0070*/  LDG.E.STRONG.SYS R3, desc[UR10][R8.64] ;  /* 0x0000000a08037981 */ /* 0x000ea2000c1f5900 */
[----:B------:R-:W-:Y:S01]  /*0080*/  BSSY.RECONVERGENT B0, `(.L_x_0) ;  /* 0x0000018000007945 */ /* 0x000fe20003800200 */
[----:B------:R-:W1:Y:S02]  /*0090*/  S2R R2, SR_TID.X ;  /* 0x0000000000027919 */ /* 0x000e640000002100 */
[----:B-1----:R-:W-:Y:S01]  /*00a0*/  ISETP.GT.U32.AND P0, PT, R2, 0x9, PT ;  /* 0x000000090200780c */ /* 0x002fe20003f04070 */
[----:B--2---:R-:W-:-:S05]  /*00b0*/  IMAD.IADD R5, R3, 0x1, R2 ;  /* 0x0000000103057824 */ /* 0x004fca00078e0202 */
[----:B------:R-:W-:-:S13]  /*00c0*/  ISETP.NE.AND P1, PT, R5, RZ, PT ;  /* 0x000000ff0500720c */ /* 0x000fda0003f25270 */
[----:B------:R-:W1:Y:S01]  /*00d0*/  @!P1 S2R R11, SR_CgaCtaId ;  /* 0x00000000000b9919 */ /* 0x000e620000008800 */
[----:B------:R-:W2:Y:S01]  /*00e0*/  @!P1 LDC.64 R6, c[0x0][0x398] ;  /* 0x0000e600ff069b82 */ /* 0x000ea20000000a00 */
[----:B------:R-:W-:-:S04]  /*00f0*/  @!P1 MOV R4, 0x400 ;  /* 0x0000040000049802 */ /* 0x000fc80000000f00 */
[----:B-1----:R-:W-:Y:S01]  /*0100*/  @!P1 LEA R14, R11, R4, 0x18 ;  /* 0x000000040b0e9211 */ /* 0x002fe200078ec0ff */
[----:B0-----:R-:W-:Y:S06]  /*0110*/  @P0 BRA `(.L_x_1) ;  /* 0x0000000000380947 */ /* 0x001fec0003800000 */
[----:B------:R-:W0:Y:S01]  /*0120*/  S2R R11, SR_CgaCtaId ;  /* 0x00000000000b7919 */ /* 0x000e220000008800 */
[----:B------:R-:W1:Y:S01]  /*0130*/  LDC R13, c[0x0][0x360] ;  /* 0x0000d800ff0d7b82 */ /* 0x000e620000000800 */
[----:B------:R-:W-:-:S05]  /*0140*/  MOV R4, 0x400 ;  /* 0x0000040000047802 */ /* 0x000fca0000000f00 */
[----:B------:R-:W-:Y:S01]  /*0150*/  VIADD R8, R4, 0x28 ;  /* 0x0000002804087836 */ /* 0x000fe20000000000 */
[----:B0-----:R-:W-:Y:S01]  /*0160*/  LEA R9, R11, R4, 0x18 ;  /* 0x000000040b097211 */ /* 0x001fe200078ec0ff */
[----:B------:R-:W-:-:S03]  /*0170*/  IMAD.MOV.U32 R4, RZ, RZ, R2 ;  /* 0x000000ffff047224 */ /* 0x000fc600078e0002 */
[----:B------:R-:W-:-:S07]  /*0180*/  LEA R11, R11, R8, 0x18 ;  /* 0x000000080b0b7211 */ /* 0x000fce00078ec0ff */
.L_x_2:
[C---:B------:R-:W-:Y:S02]  /*0190*/  IMAD R8, R4.reuse, 0x4, R9 ;  /* 0x0000000404087824 */ /* 0x040fe400078e0209 */
[----:B------:R-:W-:Y:S02]  /*01a0*/  IMAD R10, R4, 0x4, R11 ;  /* 0x00000004040a7824 */ /* 0x000fe400078e020b */
[----:B-1----:R-:W-:Y:S01]  /*01b0*/  IMAD.IADD R4, R13, 0x1, R4 ;  /* 0x000000010d047824 */ /* 0x002fe200078e0204 */
[----:B------:R0:W-:Y:S04]  /*01c0*/  STS [R8], RZ ;  /* 0x000000ff08007388 */ /* 0x0001e80000000800 */
[----:B------:R0:W-:Y:S01]  /*01d0*/  STS [R10], RZ ;  /* 0x000000ff0a007388 */ /* 0x0001e20000000800 */
[----:B------:R-:W-:-:S13]  /*01e0*/  ISETP.GE.U32.AND P0, PT, R4, 0xa, PT ;  /* 0x0000000a0400780c */ /* 0x000fda0003f06070 */
[----:B0-----:R-:W-:Y:S05]  /*01f0*/  @!P0 BRA `(.L_x_2) ;  /* 0xfffffffc00e48947 */ /* 0x001fea000383ffff */
.L_x_1:
[----:B------:R-:W-:Y:S05]  /*0200*/  BSYNC.RECONVERGENT B0 ;  /* 0x0000000000007941 */ /* 0x000fea0003800200 */
.L_x_0:
[----:B-----5:R-:W-:Y:S01]  /*0210*/  IADD3 R12, PT, PT, R0, -R3, RZ ;  /* 0x80000003000c7210 */ /* 0x020fe20007ffe0ff */
[----:B--2---:R0:W-:Y:S03]  /*0220*/  @!P1 STG.E.STRONG.SYS desc[UR10][R6.64], RZ ;  /* 0x000000ff06009986 */ /* 0x0041e6000c11590a */
[----:B------:R-:W-:Y:S01]  /*0230*/  ISETP.GE.AND P0, PT, R12, 0x2711, PT ;  /* 0x000027110c00780c */ /* 0x000fe20003f06270 */
[----:B------:R0:W-:Y:S01]  /*0240*/  @!P1 STS.64 [R14+0x50], RZ ;  /* 0x000050ff0e009388 */ /* 0x0001e20000000a00 */
[----:B------:R-:W-:Y:S11]  /*0250*/  BAR.SYNC.DEFER_BLOCKING 0x0 ;  /* 0x0000000000007b1d */ /* 0x000ff60000010000 */
[----:B0-----:R-:W-:Y:S05]  /*0260*/  @!P0 BRA `(.L_x_3) ;  /* 0x0000000c00e08947 */ /* 0x001fea0003800000 */
[----:B------:R-:W-:Y:S01]  /*0270*/  ISETP.GE.AND P0, PT, R5, R0, PT ;  /* 0x000000000500720c */ /* 0x000fe20003f06270 */
[----:B------:R-:W-:Y:S01]  /*0280*/  BSSY B0, `(.L_x_4) ;  /* 0x0000030000007945 */ /* 0x000fe20003800000 */
[----:B------:R-:W-:-:S11]  /*0290*/  ISETP.NE.AND P4, PT, R2, RZ, PT ;  /* 0x000000ff0200720c */ /* 0x000fd60003f85270 */
[----:B------:R-:W-:Y:S05]  /*02a0*/  @P0 BRA `(.L_x_5) ;  /* 0x0000000000b40947 */ /* 0x000fea0003800000 */
[----:B------:R-:W0:Y:S01]  /*02b0*/  LDC R14, c[0x0][0x3a0] ;  /* 0x0000e800ff0e7b82 */ /* 0x000e220000000800 */
[----:B------:R-:W1:Y:S01]  /*02c0*/  S2R R16, SR_CgaCtaId ;  /* 0x0000000000107919 */ /* 0x000e620000008800 */
[----:B------:R-:W-:-:S06]  /*02d0*/  MOV R15, 0x400 ;  /* 0x00000400000f7802 */ /* 0x000fcc0000000f00 */
[----:B------:R-:W2:Y:S08]  /*02e0*/  LDC R9, c[0x0][0x360] ;  /* 0x0000d800ff097b82 */ /* 0x000eb00000000800 */
[----:B------:R-:W3:Y:S01]  /*02f0*/  LDC R10, c[0x0][0x3a0] ;  /* 0x0000e800ff0a7b82 */ /* 0x000ee20000000800 */
[----:B0-----:R-:W-:-:S07]  /*0300*/  IABS R4, R14 ;  /* 0x0000000e00047213 */ /* 0x001fce0000000000 */
[----:B------:R-:W0:Y:S01]  /*0310*/  LDC.64 R6, c[0x0][0x380] ;  /* 0x0000e000ff067b82 */ /* 0x000e220000000a00 */
[----:B------:R-:W-:Y:S01]  /*0320*/  ISETP.NE.AND P1, PT, R14, RZ, PT ;  /* 0x000000ff0e00720c */ /* 0x000fe20003f25270 */
[----:B------:R-:W4:Y:S08]  /*0330*/  I2F.RP R8, R4 ;  /* 0x0000000400087306 */ /* 0x000f300000209400 */
[----:B----4-:R-:W4:Y:S02]  /*0340*/  MUFU.RCP R8, R8 ;  /* 0x0000000800087308 */ /* 0x010f240000001000 */
[----:B----4-:R-:W-:Y:S01]  /*0350*/  VIADD R12, R8, 0xffffffe ;  /* 0x0ffffffe080c7836 */ /* 0x010fe20000000000 */
[----:B-1----:R-:W-:-:S05]  /*0360*/  LEA R8, R16, R15, 0x18 ;  /* 0x0000000f10087211 */ /* 0x002fca00078ec0ff */
[----:B------:R1:W4:Y:S02]  /*0370*/  F2I.FTZ.U32.TRUNC.NTZ R13, R12 ;  /* 0x0000000c000d7305 */ /* 0x000324000021f000 */
[----:B-1----:R-:W-:Y:S02]  /*0380*/  IMAD.MOV.U32 R12, RZ, RZ, RZ ;  /* 0x000000ffff0c7224 */ /* 0x002fe400078e00ff */
[----:B----4-:R-:W-:-:S04]  /*0390*/  IMAD.MOV R11, RZ, RZ, -R13 ;  /* 0x000000ffff0b7224 */ /* 0x010fc800078e0a0d */
[----:B------:R-:W-:-:S04]  /*03a0*/  IMAD R11, R11, R4, RZ ;  /* 0x000000040b0b7224 */ /* 0x000fc800078e02ff */
[----:B------:R-:W-:Y:S01]  /*03b0*/  IMAD.HI.U32 R11, R13, R11, R12 ;  /* 0x0000000b0d0b7227 */ /* 0x000fe200078e000c */
[----:B------:R-:W-:-:S03]  /*03c0*/  LOP3.LUT R12, RZ, R14, RZ, 0x33, !PT ;  /* 0x0000000eff0c7212 */ /* 0x000fc600078e33ff */
[----:B0-23--:R-:W-:-:S07]  /*03d0*/  IMAD.MOV.U32 R13, RZ, RZ, R5 ;  /* 0x000000ffff0d7224 */ /* 0x00dfce00078e0005 */
.L_x_6:
[----:B0-----:R-:W-:-:S06]  /*03e0*/  IMAD.WIDE R14, R13, 0x4, R6 ;  /* 0x000000040d0e7825 */ /* 0x001fcc00078e0206 */
[----:B------:R-:W2:Y:S01]  /*03f0*/  LDG.E.STRONG.SYS R15, desc[UR10][R14.64] ;  /* 0x0000000a0e0f7981 */ /* 0x000ea2000c1f5900 */
[-C--:B------:R-:W-:Y:S01]  /*0400*/  IABS R20, R10.reuse ;  /* 0x0000000a00147213 */ /* 0x080fe20000000000 */
[----:B------:R-:W-:Y:S01]  /*0410*/  IMAD.IADD R13, R9, 0x1, R13 ;  /* 0x00000001090d7824 */ /* 0x000fe200078e020d */
[----:B------:R-:W-:Y:S05]  /*0420*/  YIELD ;  /* 0x0000000000007946 */ /* 0x000fea0003800000 */
[----:B--2---:R-:W-:Y:S02]  /*0430*/  IABS R18, R15 ;  /* 0x0000000f00127213 */ /* 0x004fe40000000000 */
[----:B------:R-:W-:-:S03]  /*0440*/  LOP3.LUT R15, R15, R10, RZ, 0x3c, !PT ;  /* 0x0000000a0f0f7212 */ /* 0x000fc600078e3cff */
[----:B------:R-:W-:Y:S01]  /*0450*/  IMAD.HI.U32 R16, R11, R18, RZ ;  /* 0x000000120b107227 */ /* 0x000fe200078e00ff */
[----:B------:R-:W-:-:S03]  /*0460*/  ISETP.GE.AND P3, PT, R15, RZ, PT ;  /* 0x000000ff0f00720c */ /* 0x000fc60003f66270 */
[----:B------:R-:W-:-:S04]  /*0470*/  IMAD.MOV R17, RZ, RZ, -R16 ;  /* 0x000000ffff117224 */ /* 0x000fc800078e0a10 */
[----:B------:R-:W-:-:S05]  /*0480*/  IMAD R17, R20, R17, R18 ;  /* 0x0000001114117224 */ /* 0x000fca00078e0212 */
[----:B------:R-:W-:-:S13]  /*0490*/  ISETP.GT.U32.AND P2, PT, R4, R17, PT ;  /* 0x000000110400720c */ /* 0x000fda0003f44070 */
[----:B------:R-:W-:Y:S01]  /*04a0*/  @!P2 IMAD.IADD R17, R17, 0x1, -R20 ;  /* 0x000000011111a824 */ /* 0x000fe200078e0a14 */
[----:B------:R-:W-:-:S04]  /*04b0*/  @!P2 IADD3 R16, PT, PT, R16, 0x1, RZ ;  /* 0x000000011010a810 */ /* 0x000fc80007ffe0ff */
[----:B------:R-:W-:-:S13]  /*04c0*/  ISETP.GE.U32.AND P0, PT, R17, R4, PT ;  /* 0x000000041100720c */ /* 0x000fda0003f06070 */
[----:B------:R-:W-:Y:S01]  /*04d0*/  @P0 VIADD R16, R16, 0x1 ;  /* 0x0000000110100836 */ /* 0x000fe20000000000 */
[----:B------:R-:W-:-:S03]  /*04e0*/  ISETP.GE.AND P0, PT, R13, R0, PT ;  /* 0x000000000d00720c */ /* 0x000fc60003f06270 */
[----:B------:R-:W-:-:S05]  /*04f0*/  @!P3 IMAD.MOV R16, RZ, RZ, -R16 ;  /* 0x000000ffff10b224 */ /* 0x000fca00078e0a10 */
[----:B------:R-:W-:-:S05]  /*0500*/  SEL R16, R12, R16, !P1 ;  /* 0x000000100c107207 */ /* 0x000fca0004800000 */
[----:B------:R-:W-:-:S05]  /*0510*/  IMAD.HI R14, R16, 0x66666667, RZ ;  /* 0x66666667100e7827 */ /* 0x000fca00078e02ff */
[----:B------:R-:W-:-:S04]  /*0520*/  SHF.R.U32.HI R15, RZ, 0x1f, R14 ;  /* 0x0000001fff0f7819 */ /* 0x000fc8000001160e */
[----:B------:R-:W-:-:S05]  /*0530*/  LEA.HI R15, R14, R15, RZ, 0x1e ;  /* 0x0000000f0e0f7211 */ /* 0x000fca00078ff0ff */
[----:B------:R-:W-:-:S04]  /*0540*/  IMAD R15, R15, -0xa, R16 ;  /* 0xfffffff60f0f7824 */ /* 0x000fc800078e0210 */
[----:B------:R-:W-:-:S05]  /*0550*/  IMAD R15, R15, 0x4, R8 ;  /* 0x000000040f0f7824 */ /* 0x000fca00078e0208 */
[----:B------:R0:W-:Y:S01]  /*0560*/  ATOMS.POPC.INC.32 RZ, [R15+URZ] ;  /* 0x000000000fff7f8c */ /* 0x0001e2000d8000ff */
[----:B------:R-:W-:Y:S05]  /*0570*/  @!P0 BRA `(.L_x_6) ;  /* 0xfffffffc00988947 */ /* 0x000fea000383ffff */
.L_x_5:
[----:B------:R-:W-:Y:S05]  /*0580*/  BSYNC B0 ;  /* 0x0000000000007941 */ /* 0x000fea0003800000 */
.L_x_4:
[----:B------:R-:W-:Y:S05]  /*0590*/  @P4 BRA `(.L_x_7) ;  /* 0x0000000400644947 */ /* 0x000fea0003800000 */
[----:B------:R-:W1:Y:S01]  /*05a0*/  S2UR UR6, SR_CgaCtaId ;  /* 0x00000000000679c3 */ /* 0x000e620000008800 */
[----:B------:R-:W-:Y:S02]  /*05b0*/  UMOV UR5, 0x400 ;  /* 0x0000040000057882 */ /* 0x000fe40000000000 */
[----:B-1----:R-:W-:-:S09]  /*05c0*/  ULEA UR7, UR6, UR5, 0x18 ;  /* 0x0000000506077291 */ /* 0x002fd2000f8ec0ff */
[----:B------:R-:W1:Y:S04]  /*05d0*/  LDS R4, [UR7] ;  /* 0x00000007ff047984 */ /* 0x000e680008000800 */
[----:B------:R2:W-:Y:S01]  /*05e0*/  STS [UR7+0x28], R3 ;  /* 0x00002803ff007988 */ /* 0x0005e20008000807 */
[----:B-1----:R-:W-:Y:S01]  /*05f0*/  ISETP.NE.AND P0, PT, R4, RZ, PT ;  /* 0x000000ff0400720c */ /* 0x002fe20003f05270 */
[----:B------:R-:W-:-:S05]  /*0600*/  IMAD.IADD R4, R3, 0x1, R4 ;  /* 0x0000000103047824 */ /* 0x000fca00078e0204 */
[----:B------:R2:W-:Y:S07]  /*0610*/  STS [UR7+0x2c], R4 ;  /* 0x00002c04ff007988 */ /* 0x0005ee0008000807 */
[----:B------:R-:W-:Y:S05]  /*0620*/  @!P0 BRA `(.L_x_8) ;  /* 0x00000000000c8947 */ /* 0x000fea0003800000 */
[----:B------:R-:W-:-:S04]  /*0630*/  UIADD3 UR4, UPT, UPT, UR5, 0x54, URZ ;  /* 0x0000005405047890 */ /* 0x000fc8000fffe0ff */
[----:B------:R-:W-:-:S09]  /*0640*/  ULEA UR4, UR6, UR4, 0x18 ;  /* 0x0000000406047291 */ /* 0x000fd2000f8ec0ff */
[----:B------:R-:W-:Y:S03]  /*0650*/  ATOMS.POPC.INC.32 RZ, [UR4] ;  /* 0x00000000ffff7f8c */ /* 0x000fe6000d800004 */
.L_x_8:
[----:B--2---:R-:W1:Y:S02]  /*0660*/  LDS R3, [UR7+0x4] ;  /* 0x00000407ff037984 */ /* 0x004e640008000800 */
[----:B-1----:R-:W-:Y:S01]  /*0670*/  ISETP.NE.AND P0, PT, R3, RZ, PT ;  /* 0x000000ff0300720c */ /* 0x002fe20003f05270 */
[----:B------:R-:W-:-:S05]  /*0680*/  IMAD.IADD R3, R4, 0x1, R3 ;  /* 0x0000000104037824 */ /* 0x000fca00078e0203 */
[----:B------:R1:W-:Y:S07]  /*0690*/  STS [UR7+0x30], R3 ;  /* 0x00003003ff007988 */ /* 0x0003ee0008000807 */
[----:B------:R-:W-:Y:S05]  /*06a0*/  @!P0 BRA `(.L_x_9) ;  /* 0x00000000000c8947 */ /* 0x000fea0003800000 */
[----:B------:R-:W-:-:S04]  /*06b0*/  UIADD3 UR4, UPT, UPT, UR5, 0x54, URZ ;  /* 0x0000005405047890 */ /* 0x000fc8000fffe0ff */
[----:B------:R-:W-:-:S09]  /*06c0*/  ULEA UR4, UR6, UR4, 0x18 ;  /* 0x0000000406047291 */ /* 0x000fd2000f8ec0ff */
[----:B------:R-:W-:Y:S03]  /*06d0*/  ATOMS.POPC.INC.32 RZ, [UR4] ;  /* 0x00000000ffff7f8c */ /* 0x000fe6000d800004 */
.L_x_9:
[----:B------:R-:W2:Y:S02]  /*06e0*/  LDS R4, [UR7+0x8] ;  /* 0x00000807ff047984 */ /* 0x000ea40008000800 */
[----:B--2---:R-:W-:Y:S02]  /*06f0*/  ISETP.NE.AND P0, PT, R4, RZ, PT ;  /* 0x000000ff0400720c */ /* 0x004fe40003f05270 */
[----:B-1----:R-:W-:-:S05]  /*0700*/  IADD3 R3, PT, PT, R3, R4, RZ ;  /* 0x0000000403037210 */ /* 0x002fca0007ffe0ff */
[----:B------:R1:W-:Y:S06]  /*0710*/  STS [UR7+0x34], R3 ;  /* 0x00003403ff007988 */ /* 0x0003ec0008000807 */
[----:B------:R-:W-:Y:S05]  /*0720*/  @!P0 BRA `(.L_x_10) ;  /* 0x00000000000c8947 */ /* 0x000fea0003800000 */
[----:B------:R-:W-:-:S04]  /*0730*/  UIADD3 UR4, UPT, UPT, UR5, 0x54, URZ ;  /* 0x0000005405047890 */ /* 0x000fc8000fffe0ff */
[----:B------:R-:W-:-:S09]  /*0740*/  ULEA UR4, UR6, UR4, 0x18 ;  /* 0x0000000406047291 */ /* 0x000fd2000f8ec0ff */
[----:B------:R-:W-:Y:S03]  /*0750*/  ATOMS.POPC.INC.32 RZ, [UR4] ;  /* 0x00000000ffff7f8c */ /* 0x000fe6000d800004 */
.L_x_10:
[----:B------:R-:W2:Y:S02]  /*0760*/  LDS R4, [UR7+0xc] ;  /* 0x00000c07ff047984 */ /* 0x000ea40008000800 */
[----:B--2---:R-:W-:Y:S01]  /*0770*/  ISETP.NE.AND P0, PT, R4, RZ, PT ;  /* 0x000000ff0400720c */ /* 0x004fe20003f05270 */
[----:B-1----:R-:W-:-:S05]  /*0780*/  IMAD.IADD R3, R3, 0x1, R4 ;  /* 0x0000000103037824 */ /* 0x002fca00078e0204 */
[----:B------:R1:W-:Y:S07]  /*0790*/  STS [UR7+0x38], R3 ;  /* 0x00003803ff007988 */ /* 0x0003ee0008000807 */
[----:B------:R-:W-:Y:S05]  /*07a0*/  @!P0 BRA `(.L_x_11) ;  /* 0x00000000000c8947 */ /* 0x000fea0003800000 */
[----:B------:R-:W-:-:S04]  /*07b0*/  UIADD3 UR4, UPT, UPT, UR5, 0x54, URZ ;  /* 0x0000005405047890 */ /* 0x000fc8000fffe0ff */
[----:B------:R-:W-:-:S09]  /*07c0*/  ULEA UR4, UR6, UR4, 0x18 ;  /* 0x0000000406047291 */ /* 0x000fd2000f8ec0ff */
[----:B------:R-:W-:Y:S03]  /*07d0*/  ATOMS.POPC.INC.32 RZ, [UR4] ;  /* 0x00000000ffff7f8c */ /* 0x000fe6000d800004 */
.L_x_11:
        /* <DEDUP_REMOVED lines=8> */
.L_x_12:
        /* <DEDUP_REMOVED lines=8> */
.L_x_13:
        /* <DEDUP_REMOVED lines=8> */
.L_x_14:
        /* <DEDUP_REMOVED lines=8> */
.L_x_15:
        /* <DEDUP_REMOVED lines=8> */
.L_x_16:
        /* <DEDUP_REMOVED lines=8> */
.L_x_17:
[----:B-1----:R-:W1:Y:S01]  /*0ae0*/  LDS R3, [UR7+0x54] ;  /* 0x00005407ff037984 */ /* 0x002e620008000800 */
[----:B------:R-:W1:Y:S03]  /*0af0*/  LDC.64 R6, c[0x0][0x398] ;  /* 0x0000e600ff067b82 */ /* 0x000e660000000a00 */
[----:B-1----:R-:W2:Y:S02]  /*0b00*/  ATOMG.E.ADD.STRONG.GPU PT, R3, desc[UR10][R6.64], R3 ;  /* 0x80000003060379a8 */ /* 0x002ea400081ef10a */
[----:B--2---:R-:W-:-:S05]  /*0b10*/  IMAD.SHL.U32 R4, R3, 0x2, RZ ;  /* 0x0000000203047824 */ /* 0x004fca00078e00ff */
[----:B------:R1:W-:Y:S02]  /*0b20*/  STS [UR7+0x58], R4 ;  /* 0x00005804ff007988 */ /* 0x0003e40008000807 */
.L_x_7:
[----:B------:R-:W-:Y:S05]  /*0b30*/  WARPSYNC.ALL ;  /* 0x0000000000007948 */ /* 0x000fea0003800000 */
[----:B------:R-:W-:Y:S01]  /*0b40*/  ISETP.GT.U32.AND P0, PT, R2, 0x9, PT ;  /* 0x000000090200780c */ /* 0x000fe20003f04070 */
[----:B------:R-:W2:Y:S01]  /*0b50*/  S2R R10, SR_CgaCtaId ;  /* 0x00000000000a7919 */ /* 0x000ea20000008800 */
[----:B------:R-:W-:Y:S01]  /*0b60*/  MOV R11, 0x400 ;  /* 0x00000400000b7802 */ /* 0x000fe20000000f00 */
[----:B------:R-:W-:Y:S01]  /*0b70*/  BSSY.RECONVERGENT B0, `(.L_x_18) ;  /* 0x0000022000007945 */ /* 0x000fe20003800200 */
[----:B------:R-:W-:Y:S01]  /*0b80*/  BAR.SYNC.DEFER_BLOCKING 0x0 ;  /* 0x0000000000007b1d */ /* 0x000fe20000010000 */
[----:B------:R-:W-:-:S02]  /*0b90*/  ISETP.GE.AND P1, PT, R5, R0, PT ;  /* 0x000000000500720c */ /* 0x000fc40003f26270 */
[----:B--2---:R-:W-:-:S05]  /*0ba0*/  LEA R3, R10, R11, 0x18 ;  /* 0x0000000b0a037211 */ /* 0x004fca00078ec0ff */
[----:B-1----:R-:W1:Y:S02]  /*0bb0*/  LDS R4, [R3+0x54] ;  /* 0x0000540003047984 */ /* 0x002e640000000800 */
[----:B-1----:R-:W-:-:S13]  /*0bc0*/  ISETP.EQ.OR P0, PT, R4, RZ, P0 ;  /* 0x000000ff0400720c */ /* 0x002fda0000702670 */
[----:B------:R-:W-:Y:S05]  /*0bd0*/  @P0 BRA `(.L_x_19) ;  /* 0x00000000006c0947 */ /* 0x000fea0003800000 */
[----:B------:R-:W-:-:S06]  /*0be0*/  IMAD R3, R2, 0x4, R3 ;  /* 0x0000000402037824 */ /* 0x000fcc00078e0203 */
[----:B------:R-:W1:Y:S02]  /*0bf0*/  LDS R3, [R3] ;  /* 0x0000000003037984 */ /* 0x000e640000000800 */
[----:B-1----:R-:W-:-:S13]  /*0c00*/  ISETP.NE.AND P0, PT, R3, RZ, PT ;  /* 0x000000ff0300720c */ /* 0x002fda0003f05270 */
[----:B------:R-:W-:Y:S05]  /*0c10*/  @!P0 BRA `(.L_x_19) ;  /* 0x00000000005c8947 */ /* 0x000fea0003800000 */
[----:B------:R-:W1:Y:S01]  /*0c20*/  S2R R3, SR_LANEID ;  /* 0x0000000000037919 */ /* 0x000e620000000000 */
[----:B------:R-:W-:Y:S02]  /*0c30*/  VOTEU.ANY UR4, UPT, PT ;  /* 0x0000000000047886 */ /* 0x000fe400038e0100 */
[----:B------:R-:W-:Y:S01]  /*0c40*/  FLO.U32 R8, UR4 ;  /* 0x0000000400087d00 */ /* 0x000fe200080e0000 */
[----:B------:R-:W2:Y:S07]  /*0c50*/  S2R R12, SR_LTMASK ;  /* 0x00000000000c7919 */ /* 0x000eae0000003900 */
[----:B------:R-:W0:Y:S02]  /*0c60*/  POPC R6, UR4 ;  /* 0x0000000400067d09 */ /* 0x000e240008000000 */
[----:B0-----:R-:W-:Y:S01]  /*0c70*/  IMAD.SHL.U32 R15, R6, 0x2, RZ ;  /* 0x00000002060f7824 */ /* 0x001fe200078e00ff */
[----:B-1----:R-:W-:Y:S01]  /*0c80*/  ISETP.EQ.U32.AND P0, PT, R8, R3, PT ;  /* 0x000000030800720c */ /* 0x002fe20003f02070 */
[----:B------:R-:W-:Y:S01]  /*0c90*/  VIADD R3, R11, 0x58 ;  /* 0x000000580b037836 */ /* 0x000fe20000000000 */
[----:B--2---:R-:W-:-:S04]  /*0ca0*/  LOP3.LUT R12, R12, UR4, RZ, 0xc0, !PT ;  /* 0x000000040c0c7c12 */ /* 0x004fc8000f8ec0ff */
[C---:B------:R-:W-:Y:S01]  /*0cb0*/  LEA R4, R10.reuse, R3, 0x18 ;  /* 0x000000030a047211 */ /* 0x040fe200078ec0ff */
[----:B------:R-:W-:Y:S01]  /*0cc0*/  VIADD R3, R11, 0x28 ;  /* 0x000000280b037836 */ /* 0x000fe20000000000 */
[----:B------:R-:W0:Y:S04]  /*0cd0*/  POPC R12, R12 ;  /* 0x0000000c000c7309 */ /* 0x000e280000000000 */
[----:B------:R-:W-:Y:S01]  /*0ce0*/  LEA R3, R10, R3, 0x18 ;  /* 0x000000030a037211 */ /* 0x000fe200078ec0ff */
[----:B------:R-:W1:Y:S04]  /*0cf0*/  @P0 ATOMS.ADD R15, [R4], R15 ;  /* 0x0000000f040f038c */ /* 0x000e680000000000 */
[----:B------:R-:W-:-:S02]  /*0d00*/  IMAD R6, R2, 0x4, R3 ;  /* 0x0000000402067824 */ /* 0x000fc400078e0203 */
[----:B------:R-:W2:Y:S03]  /*0d10*/  LDC.64 R2, c[0x0][0x390] ;  /* 0x0000e400ff027b82 */ /* 0x000ea60000000a00 */
[----:B------:R-:W-:Y:S04]  /*0d20*/  LDS R9, [R6] ;  /* 0x0000000006097984 */ /* 0x000fe80000000800 */
[----:B------:R-:W-:Y:S04]  /*0d30*/  LDS R13, [R6+0x4] ;  /* 0x00000400060d7984 */ /* 0x000fe80000000800 */
[----:B-1----:R-:W0:Y:S02]  /*0d40*/  SHFL.IDX PT, R7, R15, R8, 0x1f ;  /* 0x00001f080f077589 */ /* 0x002e2400000e0000 */
[----:B0-----:R-:W-:-:S05]  /*0d50*/  LEA R7, R12, R7, 0x1 ;  /* 0x000000070c077211 */ /* 0x001fca00078e08ff */
[----:B--2---:R-:W-:-:S05]  /*0d60*/  IMAD.WIDE R2, R7, 0x4, R2 ;  /* 0x0000000407027825 */ /* 0x004fca00078e0202 */
[----:B------:R1:W-:Y:S04]  /*0d70*/  STG.E.STRONG.SYS desc[UR10][R2.64], R9 ;  /* 0x0000000902007986 */ /* 0x0003e8000c11590a */
[----:B------:R1:W-:Y:S02]  /*0d80*/  STG.E.STRONG.SYS desc[UR10][R2.64+0x4], R13 ;  /* 0x0000040d02007986 */ /* 0x0003e4000c11590a */
.L_x_19:
[----:B------:R-:W-:Y:S05]  /*0d90*/  BSYNC.RECONVERGENT B0 ;  /* 0x0000000000007941 */ /* 0x000fea0003800200 */
.L_x_18:
[----:B------:R-:W-:Y:S06]  /*0da0*/  BAR.SYNC.DEFER_BLOCKING 0x0 ;  /* 0x0000000000007b1d */ /* 0x000fec0000010000 */
[----:B------:R-:W-:Y:S05]  /*0db0*/  @P1 BRA `(.L_x_20) ;  /* 0x0000000000c41947 */ /* 0x000fea0003800000 */
[----:B------:R-:W2:Y:S01]  /*0dc0*/  LDC R14, c[0x0][0x3a0] ;  /* 0x0000e800ff0e7b82 */ /* 0x000ea20000000800 */
[----:B------:R-:W-:-:S05]  /*0dd0*/  VIADD R11, R11, 0x28 ;  /* 0x000000280b0b7836 */ /* 0x000fca0000000000 */
[----:B------:R-:W-:Y:S02]  /*0de0*/  LEA R10, R10, R11, 0x18 ;  /* 0x0000000b0a0a7211 */ /* 0x000fe400078ec0ff */
[----:B------:R-:W3:Y:S08]  /*0df0*/  LDC R8, c[0x0][0x360] ;  /* 0x0000d800ff087b82 */ /* 0x000ef00000000800 */
[----:B-1----:R-:W1:Y:S01]  /*0e00*/  LDC R9, c[0x0][0x3a0] ;  /* 0x0000e800ff097b82 */ /* 0x002e620000000800 */
[----:B--2---:R-:W-:-:S07]  /*0e10*/  IABS R4, R14 ;  /* 0x0000000e00047213 */ /* 0x004fce0000000000 */
[----:B------:R-:W2:Y:S01]  /*0e20*/  LDC.64 R2, c[0x0][0x388] ;  /* 0x0000e200ff027b82 */ /* 0x000ea20000000a00 */
[----:B------:R-:W-:Y:S01]  /*0e30*/  ISETP.NE.AND P3, PT, R14, RZ, PT ;  /* 0x000000ff0e00720c */ /* 0x000fe20003f65270 */
[----:B0-----:R-:W0:Y:S06]  /*0e40*/  I2F.RP R15, R4 ;  /* 0x00000004000f7306 */ /* 0x001e2c0000209400 */
[----:B------:R-:W4:Y:S02]  /*0e50*/  LDC.64 R6, c[0x0][0x380] ;  /* 0x0000e000ff067b82 */ /* 0x000f240000000a00 */
[----:B0-----:R-:W0:Y:S02]  /*0e60*/  MUFU.RCP R15, R15 ;  /* 0x0000000f000f7308 */ /* 0x001e240000001000 */
[----:B0-----:R-:W-:-:S06]  /*0e70*/  VIADD R12, R15, 0xffffffe ;  /* 0x0ffffffe0f0c7836 */ /* 0x001fcc0000000000 */
[----:B------:R0:W5:Y:S02]  /*0e80*/  F2I.FTZ.U32.TRUNC.NTZ R13, R12 ;  /* 0x0000000c000d7305 */ /* 0x000164000021f000 */
[----:B0-----:R-:W-:Y:S02]  /*0e90*/  IMAD.MOV.U32 R12, RZ, RZ, RZ ;  /* 0x000000ffff0c7224 */ /* 0x001fe400078e00ff */
[----:B-----5:R-:W-:-:S04]  /*0ea0*/  IMAD.MOV R17, RZ, RZ, -R13 ;  /* 0x000000ffff117224 */ /* 0x020fc800078e0a0d */
[----:B------:R-:W-:-:S04]  /*0eb0*/  IMAD R15, R17, R4, RZ ;  /* 0x00000004110f7224 */ /* 0x000fc800078e02ff */
[----:B------:R-:W-:Y:S01]  /*0ec0*/  IMAD.HI.U32 R11, R13, R15, R12 ;  /* 0x0000000f0d0b7227 */ /* 0x000fe200078e000c */
[----:B------:R-:W-:-:S03]  /*0ed0*/  LOP3.LUT R12, RZ, R14, RZ, 0x33, !PT ;  /* 0x0000000eff0c7212 */ /* 0x000fc600078e33ff */
[----:B-1234-:R-:W-:-:S07]  /*0ee0*/  IMAD.MOV.U32 R13, RZ, RZ, R5 ;  /* 0x000000ffff0d7224 */ /* 0x01efce00078e0005 */
.L_x_21:
[----:B--2---:R-:W-:-:S05]  /*0ef0*/  IMAD.WIDE R16, R13, 0x4, R6 ;  /* 0x000000040d107825 */ /* 0x004fca00078e0206 */
[----:B------:R-:W2:Y:S04]  /*0f00*/  LDG.E.STRONG.SYS R18, desc[UR10][R16.64] ;  /* 0x0000000a10127981 */ /* 0x000ea8000c1f5900 */
[----:B------:R0:W3:Y:S01]  /*0f10*/  LDG.E.STRONG.SYS R14, desc[UR10][R16.64] ;  /* 0x0000000a100e7981 */ /* 0x0000e2000c1f5900 */
[----:B------:R-:W-:Y:S01]  /*0f20*/  IABS R22, R9 ;  /* 0x0000000900167213 */ /* 0x000fe20000000000 */
[----:B------:R-:W-:Y:S05]  /*0f30*/  YIELD ;  /* 0x0000000000007946 */ /* 0x000fea0003800000 */
[----:B------:R-:W-:Y:S01]  /*0f40*/  IMAD.IADD R13, R8, 0x1, R13 ;  /* 0x00000001080d7824 */ /* 0x000fe200078e020d */
[----:B--2---:R-:W-:-:S02]  /*0f50*/  IABS R20, R18 ;  /* 0x0000001200147213 */ /* 0x004fc40000000000 */
[----:B------:R-:W-:-:S03]  /*0f60*/  LOP3.LUT R18, R18, R9, RZ, 0x3c, !PT ;  /* 0x0000000912127212 */ /* 0x000fc600078e3cff */
[----:B------:R-:W-:Y:S01]  /*0f70*/  IMAD.HI.U32 R15, R11, R20, RZ ;  /* 0x000000140b0f7227 */ /* 0x000fe200078e00ff */
[----:B------:R-:W-:-:S03]  /*0f80*/  ISETP.GE.AND P2, PT, R18, RZ, PT ;  /* 0x000000ff1200720c */ /* 0x000fc60003f46270 */
[----:B------:R-:W-:Y:S02]  /*0f90*/  IMAD.MOV R19, RZ, RZ, -R15 ;  /* 0x000000ffff137224 */ /* 0x000fe400078e0a0f */
[----:B------:R-:W-:Y:S02]  /*0fa0*/  IMAD.MOV.U32 R18, RZ, RZ, 0x1 ;  /* 0x00000001ff127424 */ /* 0x000fe400078e00ff */
[----:B------:R-:W-:-:S05]  /*0fb0*/  IMAD R19, R22, R19, R20 ;  /* 0x0000001316137224 */ /* 0x000fca00078e0214 */
[----:B------:R-:W-:-:S13]  /*0fc0*/  ISETP.GT.U32.AND P1, PT, R4, R19, PT ;  /* 0x000000130400720c */ /* 0x000fda0003f24070 */
[----:B------:R-:W-:Y:S01]  /*0fd0*/  @!P1 IADD3 R19, PT, PT, R19, -R22, RZ ;  /* 0x8000001613139210 */ /* 0x000fe20007ffe0ff */
[----:B------:R-:W-:-:S03]  /*0fe0*/  @!P1 VIADD R15, R15, 0x1 ;  /* 0x000000010f0f9836 */ /* 0x000fc60000000000 */
[----:B------:R-:W-:-:S13]  /*0ff0*/  ISETP.GE.U32.AND P0, PT, R19, R4, PT ;  /* 0x000000041300720c */ /* 0x000fda0003f06070 */
[----:B------:R-:W-:Y:S01]  /*1000*/  @P0 VIADD R15, R15, 0x1 ;  /* 0x000000010f0f0836 */ /* 0x000fe20000000000 */
[----:B------:R-:W-:-:S03]  /*1010*/  ISETP.GE.AND P0, PT, R13, R0, PT ;  /* 0x000000000d00720c */ /* 0x000fc60003f06270 */
[----:B------:R-:W-:-:S05]  /*1020*/  @!P2 IMAD.MOV R15, RZ, RZ, -R15 ;  /* 0x000000ffff0fa224 */ /* 0x000fca00078e0a0f */
[----:B------:R-:W-:-:S05]  /*1030*/  SEL R15, R12, R15, !P3 ;  /* 0x0000000f0c0f7207 */ /* 0x000fca0005800000 */
[----:B0-----:R-:W-:-:S05]  /*1040*/  IMAD.HI R16, R15, 0x66666667, RZ ;  /* 0x666666670f107827 */ /* 0x001fca00078e02ff */
[----:B------:R-:W-:-:S04]  /*1050*/  SHF.R.U32.HI R17, RZ, 0x1f, R16 ;  /* 0x0000001fff117819 */ /* 0x000fc80000011610 */
[----:B------:R-:W-:-:S05]  /*1060*/  LEA.HI R16, R16, R17, RZ, 0x1e ;  /* 0x0000001110107211 */ /* 0x000fca00078ff0ff */
[----:B------:R-:W-:-:S04]  /*1070*/  IMAD R15, R16, -0xa, R15 ;  /* 0xfffffff6100f7824 */ /* 0x000fc800078e020f */
[----:B------:R-:W-:-:S06]  /*1080*/  IMAD R15, R15, 0x4, R10 ;  /* 0x000000040f0f7824 */ /* 0x000fcc00078e020a */
[----:B------:R-:W0:Y:S02]  /*1090*/  ATOMS.ADD R15, [R15], R18 ;  /* 0x000000120f0f738c */ /* 0x000e240000000000 */
[----:B0-----:R-:W-:-:S05]  /*10a0*/  IMAD.WIDE R16, R15, 0x4, R2 ;  /* 0x000000040f107825 */ /* 0x001fca00078e0202 */
[----:B---3--:R2:W-:Y:S01]  /*10b0*/  STG.E.STRONG.SYS desc[UR10][R16.64], R14 ;  /* 0x0000000e10007986 */ /* 0x0085e2000c11590a */
[----:B------:R-:W-:Y:S05]  /*10c0*/  @!P0 BRA `(.L_x_21) ;  /* 0xfffffffc00888947 */ /* 0x000fea000383ffff */
.L_x_20:
[----:B------:R-:W-:Y:S01]  /*10d0*/  ISETP.GE.AND P0, PT, R5, R0, PT ;  /* 0x000000000500720c */ /* 0x000fe20003f06270 */
[----:B------:R-:W-:Y:S05]  /*10e0*/  WARPSYNC.ALL ;  /* 0x0000000000007948 */ /* 0x000fea0003800000 */
[----:B------:R-:W-:Y:S06]  /*10f0*/  BAR.SYNC.DEFER_BLOCKING 0x0 ;  /* 0x0000000000007b1d */ /* 0x000fec0000010000 */
[----:B------:R-:W-:Y:S04]  /*1100*/  BSSY B0, `(.L_x_22) ;  /* 0x000000d000007945 */ /* 0x000fe80003800000 */
[----:B------:R-:W-:Y:S05]  /*1110*/  @P0 BRA `(.L_x_23) ;  /* 0x00000000002c0947 */ /* 0x000fea0003800000 */
[----:B------:R-:W3:Y:S08]  /*1120*/  LDC R4, c[0x0][0x360] ;  /* 0x0000d800ff047b82 */ /* 0x000ef00000000800 */
[----:B------:R-:W4:Y:S08]  /*1130*/  LDC.64 R10, c[0x0][0x380] ;  /* 0x0000e000ff0a7b82 */ /* 0x000f300000000a00 */
[----:B-1----:R-:W1:Y:S02]  /*1140*/  LDC.64 R8, c[0x0][0x388] ;  /* 0x0000e200ff087b82 */ /* 0x002e640000000a00 */
.L_x_24:
[----:B-1----:R-:W-:-:S06]  /*1150*/  IMAD.WIDE R2, R5, 0x4, R8 ;  /* 0x0000000405027825 */ /* 0x002fcc00078e0208 */
[----:B------:R-:W5:Y:S01]  /*1160*/  LDG.E.STRONG.SYS R3, desc[UR10][R2.64] ;  /* 0x0000000a02037981 */ /* 0x000f62000c1f5900 */
[----:B----4-:R-:W-:Y:S01]  /*1170*/  IMAD.WIDE R6, R5, 0x4, R10 ;  /* 0x0000000405067825 */ /* 0x010fe200078e020a */
[----:B---3--:R-:W-:Y:S01]  /*1180*/  IADD3 R5, PT, PT, R4, R5, RZ ;  /* 0x0000000504057210 */ /* 0x008fe20007ffe0ff */
[----:B------:R-:W-:Y:S05]  /*1190*/  YIELD ;  /* 0x0000000000007946 */ /* 0x000fea0003800000 */
[----:B------:R-:W-:Y:S01]  /*11a0*/  ISETP.GE.AND P0, PT, R5, R0, PT ;  /* 0x000000000500720c */ /* 0x000fe20003f06270 */
[----:B-----5:R1:W-:-:S12]  /*11b0*/  STG.E.STRONG.SYS desc[UR10][R6.64], R3 ;  /* 0x0000000306007986 */ /* 0x0203d8000c11590a */
[----:B------:R-:W-:Y:S05]  /*11c0*/  @!P0 BRA `(.L_x_24) ;  /* 0xfffffffc00e08947 */ /* 0x000fea000383ffff */
.L_x_23:
[----:B------:R-:W-:Y:S05]  /*11d0*/  BSYNC B0 ;  /* 0x0000000000007941 */ /* 0x000fea0003800000 */
.L_x_22:
[----:B------:R-:W-:Y:S05]  /*11e0*/  BRA `(.L_x_25) ;  /* 0x0000002000087947 */ /* 0x000fea0003800000 */
.L_x_3:
[----:B------:R-:W0:Y:S02]  /*11f0*/  LDC R13, c[0x0][0x3a4] ;  /* 0x0000e900ff0d7b82 */ /* 0x000e240000000800 */
[----:B0-----:R-:W-:-:S04]  /*1200*/  ISETP.GT.AND P0, PT, R13, 0x9, PT ;  /* 0x000000090d00780c */ /* 0x001fc80003f04270 */
[----:B------:R-:W-:-:S13]  /*1210*/  ISETP.LT.OR P0, PT, R12, 0x2, P0 ;  /* 0x000000020c00780c */ /* 0x000fda0000701670 */
[----:B------:R-:W-:Y:S05]  /*1220*/  @P0 BRA `(.L_x_25) ;  /* 0x0000001c00f80947 */ /* 0x000fea0003800000 */
[----:B------:R-:W0:Y:S01]  /*1230*/  LDC R7, c[0x0][0x360] ;  /* 0x0000d800ff077b82 */ /* 0x000e220000000800 */
[----:B------:R-:W1:Y:S01]  /*1240*/  LDCU.64 UR6, c[0x0][0x380] ;  /* 0x00007000ff0677ac */ /* 0x000e620008000a00 */
[----:B------:R-:W-:-:S06]  /*1250*/  UMOV UR4, 0x400 ;  /* 0x0000040000047882 */ /* 0x000fcc0000000000 */
[----:B------:R-:W2:Y:S01]  /*1260*/  S2UR UR8, SR_CgaCtaId ;  /* 0x00000000000879c3 */ /* 0x000ea20000008800 */
[----:B-1----:R-:W-:-:S04]  /*1270*/  UIADD3 UR5, UP0, UPT, UR6, 0x8, URZ ;  /* 0x0000000806057890 */ /* 0x002fc8000ff1e0ff */
[----:B------:R-:W-:Y:S01]  /*1280*/  UIADD3.X UR6, UPT, UPT, URZ, UR7, URZ, UP0, !UPT ;  /* 0x00000007ff067290 */ /* 0x000fe200087fe4ff */
[----:B0-----:R-:W0:Y:S01]  /*1290*/  I2F.U32.RP R6, R7 ;  /* 0x0000000700067306 */ /* 0x001e220000209000 */
[----:B------:R-:W-:Y:S01]  /*12a0*/  IMAD.IADD R4, R2, 0x1, R7 ;  /* 0x0000000102047824 */ /* 0x000fe200078e0207 */
[----:B------:R-:W-:Y:S01]  /*12b0*/  ISETP.NE.U32.AND P2, PT, R7, RZ, PT ;  /* 0x000000ff0700720c */ /* 0x000fe20003f45070 */
[----:B------:R-:W-:-:S03]  /*12c0*/  UIADD3 UR7, UPT, UPT, UR4, 0x28, URZ ;  /* 0x0000002804077890 */ /* 0x000fc6000fffe0ff */
[C---:B------:R-:W-:Y:S02]  /*12d0*/  ISETP.GE.U32.AND P0, PT, R4.reuse, 0xa, PT ;  /* 0x0000000a0400780c */ /* 0x040fe40003f06070 */
[----:B------:R-:W-:Y:S01]  /*12e0*/  VIMNMX.U32 R11, PT, PT, R4, 0xa, !PT ;  /* 0x0000000a040b7848 */ /* 0x000fe20007fe0000 */
[----:B--2---:R-:W-:Y:S02]  /*12f0*/  ULEA UR7, UR8, UR7, 0x18 ;  /* 0x0000000708077291 */ /* 0x004fe4000f8ec0ff */
[----:B------:R-:W-:Y:S01]  /*1300*/  ULEA UR4, UR8, UR4, 0x18 ;  /* 0x0000000408047291 */ /* 0x000fe2000f8ec0ff */
[----:B0-----:R-:W0:Y:S03]  /*1310*/  MUFU.RCP R6, R6 ;  /* 0x0000000600067308 */ /* 0x001e260000001000 */
[C---:B------:R-:W-:Y:S02]  /*1320*/  LEA R22, R2.reuse, UR7, 0x2 ;  /* 0x0000000702167c11 */ /* 0x040fe4000f8e10ff */
[----:B------:R-:W-:Y:S01]  /*1330*/  LEA R20, R2, UR4, 0x2 ;  /* 0x0000000402147c11 */ /* 0x000fe2000f8e10ff */
[----:B------:R-:W-:Y:S01]  /*1340*/  UMOV UR4, URZ ;  /* 0x000000ff00047c82 */ /* 0x000fe20008000000 */
[----:B0-----:R-:W-:-:S04]  /*1350*/  VIADD R8, R6, 0xffffffe ;  /* 0x0ffffffe06087836 */ /* 0x001fc80000000000 */
[----:B------:R0:W1:Y:S02]  /*1360*/  F2I.FTZ.U32.TRUNC.NTZ R9, R8 ;  /* 0x0000000800097305 */ /* 0x000064000021f000 */
[----:B0-----:R-:W-:Y:S02]  /*1370*/  IMAD.MOV.U32 R8, RZ, RZ, RZ ;  /* 0x000000ffff087224 */ /* 0x001fe400078e00ff */
[----:B-1----:R-:W-:-:S04]  /*1380*/  IMAD.MOV R10, RZ, RZ, -R9 ;  /* 0x000000ffff0a7224 */ /* 0x002fc800078e0a09 */
[----:B------:R-:W-:Y:S01]  /*1390*/  IMAD R15, R10, R7, RZ ;  /* 0x000000070a0f7224 */ /* 0x000fe200078e02ff */
[----:B------:R-:W-:-:S03]  /*13a0*/  SEL R10, RZ, 0x1, P0 ;  /* 0x00000001ff0a7807 */ /* 0x000fc60000000000 */
[----:B------:R-:W-:Y:S01]  /*13b0*/  IMAD.HI.U32 R9, R9, R15, R8 ;  /* 0x0000000f09097227 */ /* 0x000fe200078e0008 */
[----:B------:R-:W-:Y:S01]  /*13c0*/  IADD3 R6, PT, PT, R11, -R4, -R10 ;  /* 0x800000040b067210 */ /* 0x000fe20007ffe80a */
[----:B------:R-:W0:Y:S02]  /*13d0*/  LDC.64 R14, c[0x0][0x380] ;  /* 0x0000e000ff0e7b82 */ /* 0x000e240000000a00 */
[----:B------:R-:W-:Y:S02]  /*13e0*/  IMAD.MOV.U32 R11, RZ, RZ, 0x1 ;  /* 0x00000001ff0b7424 */ /* 0x000fe400078e00ff */
[----:B------:R-:W-:-:S04]  /*13f0*/  IMAD.HI.U32 R9, R9, R6, RZ ;  /* 0x0000000609097227 */ /* 0x000fc800078e00ff */
[----:B------:R-:W-:-:S04]  /*1400*/  IMAD.MOV R8, RZ, RZ, -R9 ;  /* 0x000000ffff087224 */ /* 0x000fc800078e0a09 */
[----:B------:R-:W-:-:S05]  /*1410*/  IMAD R6, R7, R8, R6 ;  /* 0x0000000807067224 */ /* 0x000fca00078e0206 */
[----:B------:R-:W-:Y:S01]  /*1420*/  ISETP.GE.U32.AND P0, PT, R6, R7, PT ;  /* 0x000000070600720c */ /* 0x000fe20003f06070 */
[----:B0-----:R-:W-:-:S12]  /*1430*/  IMAD.WIDE R14, R3, 0x4, R14 ;  /* 0x00000004030e7825 */ /* 0x001fd800078e020e */
[----:B------:R-:W-:Y:S01]  /*1440*/  @P0 IMAD.IADD R6, R6, 0x1, -R7 ;  /* 0x0000000106060824 */ /* 0x000fe200078e0a07 */
[----:B------:R-:W-:-:S04]  /*1450*/  @P0 IADD3 R9, PT, PT, R9, 0x1, RZ ;  /* 0x0000000109090810 */ /* 0x000fc80007ffe0ff */
[----:B------:R-:W-:Y:S01]  /*1460*/  ISETP.GE.U32.AND P1, PT, R6, R7, PT ;  /* 0x000000070600720c */ /* 0x000fe20003f26070 */
[----:B------:R-:W-:-:S05]  /*1470*/  IMAD.MOV R6, RZ, RZ, -R13 ;  /* 0x000000ffff067224 */ /* 0x000fca00078e0a0d */
[----:B------:R-:W-:-:S07]  /*1480*/  VIADDMNMX R6, R6, 0xa, R11, !PT ;  /* 0x0000000a06067846 */ /* 0x000fce000780010b */
[----:B------:R-:W-:Y:S01]  /*1490*/  @P1 VIADD R9, R9, 0x1 ;  /* 0x0000000109091836 */ /* 0x000fe20000000000 */
[----:B------:R-:W-:-:S05]  /*14a0*/  @!P2 LOP3.LUT R9, RZ, R7, RZ, 0x33, !PT ;  /* 0x00000007ff09a212 */ /* 0x000fca00078e33ff */
[----:B------:R-:W-:Y:S01]  /*14b0*/  IMAD.IADD R8, R10, 0x1, R9 ;  /* 0x000000010a087824 */ /* 0x000fe200078e0209 */
[----:B------:R-:W-:Y:S01]  /*14c0*/  LOP3.LUT R9, R12, 0x3, RZ, 0xc0, !PT ;  /* 0x000000030c097812 */ /* 0x000fe200078ec0ff */
[----:B------:R-:W-:Y:S02]  /*14d0*/  IMAD.IADD R12, R4, 0x1, R7 ;  /* 0x00000001040c7824 */ /* 0x000fe400078e0207 */
[----:B------:R-:W-:-:S03]  /*14e0*/  IMAD.MOV.U32 R10, RZ, RZ, 0x1 ;  /* 0x00000001ff0a7424 */ /* 0x000fc600078e00ff */
[----:B------:R-:W-:-:S07]  /*14f0*/  IADD3 R11, PT, PT, R12, R7, RZ ;  /* 0x000000070c0b7210 */ /* 0x000fce0007ffe0ff */
.L_x_63:
[----:B------:R-:W-:Y:S05]  /*1500*/  WARPSYNC.ALL ;  /* 0x0000000000007948 */ /* 0x000fea0003800000 */
[----:B------:R-:W-:Y:S01]  /*1510*/  ISETP.GE.AND P0, PT, R5, R0, PT ;  /* 0x000000000500720c */ /* 0x000fe20003f06270 */
[----:B------:R-:W-:Y:S01]  /*1520*/  BAR.SYNC.DEFER_BLOCKING 0x0 ;  /* 0x0000000000007b1d */ /* 0x000fe20000010000 */
[----:B------:R-:W-:Y:S01]  /*1530*/  UIADD3 UR4, UPT, UPT, UR4, 0x1, URZ ;  /* 0x0000000104047890 */ /* 0x000fe2000fffe0ff */
[----:B------:R-:W-:-:S04]  /*1540*/  ISETP.NE.AND P1, PT, R2, RZ, PT ;  /* 0x000000ff0200720c */ /* 0x000fc80003f25270 */
[----:B------:R-:W-:Y:S06]  /*1550*/  BSSY B0, `(.L_x_26) ;  /* 0x000002d000007945 */ /* 0x000fec0003800000 */
[----:B012---:R-:W-:Y:S05]  /*1560*/  @P0 BRA `(.L_x_27) ;  /* 0x0000000000ac0947 */ /* 0x007fea0003800000 */
[----:B------:R-:W-:Y:S01]  /*1570*/  IABS R13, R10 ;  /* 0x0000000a000d7213 */ /* 0x000fe20000000000 */
[----:B------:R-:W0:Y:S01]  /*1580*/  S2R R23, SR_CgaCtaId ;  /* 0x0000000000177919 */ /* 0x000e220000008800 */
[----:B------:R-:W-:Y:S02]  /*1590*/  MOV R18, 0x400 ;  /* 0x0000040000127802 */ /* 0x000fe40000000f00 */
[----:B------:R-:W1:Y:S01]  /*15a0*/  I2F.RP R19, R13 ;  /* 0x0000000d00137306 */ /* 0x000e620000209400 */
[----:B------:R-:W-:-:S07]  /*15b0*/  ISETP.NE.AND P5, PT, R10, RZ, PT ;  /* 0x000000ff0a00720c */ /* 0x000fce0003fa5270 */
[----:B-1----:R-:W1:Y:S01]  /*15c0*/  MUFU.RCP R19, R19 ;  /* 0x0000001300137308 */ /* 0x002e620000001000 */
[----:B0-----:R-:W-:Y:S01]  /*15d0*/  LEA R18, R23, R18, 0x18 ;  /* 0x0000001217127211 */ /* 0x001fe200078ec0ff */
[----:B------:R-:W-:Y:S02]  /*15e0*/  IMAD.MOV.U32 R23, RZ, RZ, R5 ;  /* 0x000000ffff177224 */ /* 0x000fe400078e0005 */
[----:B-1----:R-:W-:-:S04]  /*15f0*/  VIADD R16, R19, 0xffffffe ;  /* 0x0ffffffe13107836 */ /* 0x002fc80000000000 */
[----:B------:R0:W1:Y:S02]  /*1600*/  F2I.FTZ.U32.TRUNC.NTZ R17, R16 ;  /* 0x0000001000117305 */ /* 0x000064000021f000 */
[----:B0-----:R-:W-:Y:S02]  /*1610*/  IMAD.MOV.U32 R16, RZ, RZ, RZ ;  /* 0x000000ffff107224 */ /* 0x001fe400078e00ff */
[----:B-1----:R-:W-:-:S04]  /*1620*/  IMAD.MOV R24, RZ, RZ, -R17 ;  /* 0x000000ffff187224 */ /* 0x002fc800078e0a11 */
[----:B------:R-:W-:-:S04]  /*1630*/  IMAD R21, R24, R13, RZ ;  /* 0x0000000d18157224 */ /* 0x000fc800078e02ff */
[----:B------:R-:W-:Y:S01]  /*1640*/  IMAD.HI.U32 R19, R17, R21, R16 ;  /* 0x0000001511137227 */ /* 0x000fe200078e0010 */
[----:B------:R-:W-:-:S07]  /*1650*/  LOP3.LUT R21, RZ, R10, RZ, 0x33, !PT ;  /* 0x0000000aff157212 */ /* 0x000fce00078e33ff */
.L_x_28:
[----:B0-----:R-:W0:Y:S02]  /*1660*/  LDC.64 R16, c[0x0][0x380] ;  /* 0x0000e000ff107b82 */ /* 0x001e240000000a00 */
[----:B0-----:R-:W-:-:S06]  /*1670*/  IMAD.WIDE R16, R23, 0x4, R16 ;  /* 0x0000000417107825 */ /* 0x001fcc00078e0210 */
[----:B------:R-:W2:Y:S01]  /*1680*/  LDG.E.STRONG.SYS R17, desc[UR10][R16.64] ;  /* 0x0000000a10117981 */ /* 0x000ea2000c1f5900 */
[-C--:B------:R-:W-:Y:S01]  /*1690*/  IABS R24, R10.reuse ;  /* 0x0000000a00187213 */ /* 0x080fe20000000000 */
[----:B------:R-:W-:Y:S01]  /*16a0*/  IMAD.IADD R23, R7, 0x1, R23 ;  /* 0x0000000107177824 */ /* 0x000fe200078e0217 */
[----:B------:R-:W-:Y:S05]  /*16b0*/  YIELD ;  /* 0x0000000000007946 */ /* 0x000fea0003800000 */
[----:B------:R-:W-:Y:S01]  /*16c0*/  IMAD.MOV R25, RZ, RZ, -R24 ;  /* 0x000000ffff197224 */ /* 0x000fe200078e0a18 */
[----:B--2---:R-:W-:Y:S02]  /*16d0*/  IABS R26, R17 ;  /* 0x00000011001a7213 */ /* 0x004fe40000000000 */
[----:B------:R-:W-:-:S03]  /*16e0*/  LOP3.LUT R17, R17, R10, RZ, 0x3c, !PT ;  /* 0x0000000a11117212 */ /* 0x000fc600078e3cff */
[----:B------:R-:W-:Y:S01]  /*16f0*/  IMAD.HI.U32 R24, R19, R26, RZ ;  /* 0x0000001a13187227 */ /* 0x000fe200078e00ff */
[----:B------:R-:W-:-:S03]  /*1700*/  ISETP.GE.AND P4, PT, R17, RZ, PT ;  /* 0x000000ff1100720c */ /* 0x000fc60003f86270 */
[----:B------:R-:W-:Y:S01]  /*1710*/  IMAD R26, R24, R25, R26 ;  /* 0x00000019181a7224 */ /* 0x000fe200078e021a */
[----:B------:R-:W-:-:S04]  /*1720*/  IABS R25, R10 ;  /* 0x0000000a00197213 */ /* 0x000fc80000000000 */
        /* <DEDUP_REMOVED lines=15> */
.L_x_27:
[----:B------:R-:W-:Y:S05]  /*1820*/  BSYNC B0 ;  /* 0x0000000000007941 */ /* 0x000fea0003800000 */
.L_x_26:
[----:B------:R-:W-:Y:S01]  /*1830*/  ISETP.NE.AND P2, PT, R6, UR4, PT ;  /* 0x0000000406007c0c */ /* 0x000fe2000bf45270 */
[----:B------:R-:W-:-:S12]  /*1840*/  @P1 BRA `(.L_x_29) ;  /* 0x0000000400581947 */ /* 0x000fd80003800000 */
[----:B------:R-:W1:Y:S01]  /*1850*/  S2UR UR8, SR_CgaCtaId ;  /* 0x00000000000879c3 */ /* 0x000e620000008800 */
[----:B------:R-:W-:Y:S02]  /*1860*/  UMOV UR7, 0x400 ;  /* 0x0000040000077882 */ /* 0x000fe40000000000 */
[----:B-1----:R-:W-:-:S09]  /*1870*/  ULEA UR12, UR8, UR7, 0x18 ;  /* 0x00000007080c7291 */ /* 0x002fd2000f8ec0ff */
[----:B------:R-:W1:Y:S02]  /*1880*/  LDS R16, [UR12] ;  /* 0x0000000cff107984 */ /* 0x000e640008000800 */
[----:B-1----:R-:W-:Y:S01]  /*1890*/  ISETP.NE.AND P3, PT, R16, RZ, PT ;  /* 0x000000ff1000720c */ /* 0x002fe20003f65270 */
[----:B------:R-:W-:-:S05]  /*18a0*/  IMAD.IADD R16, R3, 0x1, R16 ;  /* 0x0000000103107824 */ /* 0x000fca00078e0210 */
[----:B------:R1:W-:Y:S07]  /*18b0*/  STS [UR12+0x2c], R16 ;  /* 0x00002c10ff007988 */ /* 0x0003ee000800080c */
[----:B------:R-:W-:Y:S05]  /*18c0*/  @!P3 BRA `(.L_x_30) ;  /* 0x00000000000cb947 */ /* 0x000fea0003800000 */
[----:B------:R-:W-:-:S04]  /*18d0*/  UIADD3 UR9, UPT, UPT, UR7, 0x54, URZ ;  /* 0x0000005407097890 */ /* 0x000fc8000fffe0ff */
[----:B------:R-:W-:-:S09]  /*18e0*/  ULEA UR9, UR8, UR9, 0x18 ;  /* 0x0000000908097291 */ /* 0x000fd2000f8ec0ff */
[----:B------:R-:W-:Y:S03]  /*18f0*/  ATOMS.POPC.INC.32 RZ, [UR9] ;  /* 0x00000000ffff7f8c */ /* 0x000fe6000d800009 */
.L_x_30:
[----:B------:R-:W2:Y:S04]  /*1900*/  LDS R13, [UR12+0x4] ;  /* 0x0000040cff0d7984 */ /* 0x000ea80008000800 */
[----:B------:R3:W-:Y:S01]  /*1910*/  STS [UR12+0x28], R3 ;  /* 0x00002803ff007988 */ /* 0x0007e2000800080c */
[----:B--2---:R-:W-:Y:S01]  /*1920*/  ISETP.NE.AND P3, PT, R13, RZ, PT ;  /* 0x000000ff0d00720c */ /* 0x004fe20003f65270 */
[----:B------:R-:W-:-:S05]  /*1930*/  IMAD.IADD R13, R16, 0x1, R13 ;  /* 0x00000001100d7824 */ /* 0x000fca00078e020d */
[----:B------:R3:W-:Y:S07]  /*1940*/  STS [UR12+0x30], R13 ;  /* 0x0000300dff007988 */ /* 0x0007ee000800080c */
[----:B------:R-:W-:Y:S05]  /*1950*/  @!P3 BRA `(.L_x_31) ;  /* 0x00000000000cb947 */ /* 0x000fea0003800000 */
[----:B------:R-:W-:-:S04]  /*1960*/  UIADD3 UR9, UPT, UPT, UR7, 0x54, URZ ;  /* 0x0000005407097890 */ /* 0x000fc8000fffe0ff */
[----:B------:R-:W-:-:S09]  /*1970*/  ULEA UR9, UR8, UR9, 0x18 ;  /* 0x0000000908097291 */ /* 0x000fd2000f8ec0ff */
[----:B------:R-:W-:Y:S03]  /*1980*/  ATOMS.POPC.INC.32 RZ, [UR9] ;  /* 0x00000000ffff7f8c */ /* 0x000fe6000d800009 */
.L_x_31:
[----:B-1----:R-:W1:Y:S02]  /*1990*/  LDS R16, [UR12+0x8] ;  /* 0x0000080cff107984 */ /* 0x002e640008000800 */
[----:B-1----:R-:W-:Y:S02]  /*19a0*/  ISETP.NE.AND P3, PT, R16, RZ, PT ;  /* 0x000000ff1000720c */ /* 0x002fe40003f65270 */
[----:B---3--:R-:W-:-:S05]  /*19b0*/  IADD3 R13, PT, PT, R13, R16, RZ ;  /* 0x000000100d0d7210 */ /* 0x008fca0007ffe0ff */
[----:B------:R1:W-:Y:S06]  /*19c0*/  STS [UR12+0x34], R13 ;  /* 0x0000340dff007988 */ /* 0x0003ec000800080c */
[----:B------:R-:W-:Y:S05]  /*19d0*/  @!P3 BRA `(.L_x_32) ;  /* 0x00000000000cb947 */ /* 0x000fea0003800000 */
[----:B------:R-:W-:-:S04]  /*19e0*/  UIADD3 UR9, UPT, UPT, UR7, 0x54, URZ ;  /* 0x0000005407097890 */ /* 0x000fc8000fffe0ff */
[----:B------:R-:W-:-:S09]  /*19f0*/  ULEA UR9, UR8, UR9, 0x18 ;  /* 0x0000000908097291 */ /* 0x000fd2000f8ec0ff */
[----:B------:R-:W-:Y:S03]  /*1a00*/  ATOMS.POPC.INC.32 RZ, [UR9] ;  /* 0x00000000ffff7f8c */ /* 0x000fe6000d800009 */
.L_x_32:
        /* <DEDUP_REMOVED lines=8> */
.L_x_33:
        /* <DEDUP_REMOVED lines=8> */
.L_x_34:
[----:B------:R-:W2:Y:S04]  /*1b10*/  LDS R16, [UR12+0x14] ;  /* 0x0000140cff107984 */ /* 0x000ea80008000800 */
[----:B------:R3:W-:Y:S01]  /*1b20*/  STS [UR12+0x28], R3 ;  /* 0x00002803ff007988 */ /* 0x0007e2000800080c */
[----:B--2---:R-:W-:Y:S01]  /*1b30*/  ISETP.NE.AND P3, PT, R16, RZ, PT ;  /* 0x000000ff1000720c */ /* 0x004fe20003f65270 */
[----:B-1----:R-:W-:-:S05]  /*1b40*/  IMAD.IADD R13, R13, 0x1, R16 ;  /* 0x000000010d0d7824 */ /* 0x002fca00078e0210 */
[----:B------:R3:W-:Y:S07]  /*1b50*/  STS [UR12+0x40], R13 ;  /* 0x0000400dff007988 */ /* 0x0007ee000800080c */
[----:B------:R-:W-:Y:S05]  /*1b60*/  @!P3 BRA `(.L_x_35) ;  /* 0x00000000000cb947 */ /* 0x000fea0003800000 */
[----:B------:R-:W-:-:S04]  /*1b70*/  UIADD3 UR9, UPT, UPT, UR7, 0x54, URZ ;  /* 0x0000005407097890 */ /* 0x000fc8000fffe0ff */
[----:B------:R-:W-:-:S09]  /*1b80*/  ULEA UR9, UR8, UR9, 0x18 ;  /* 0x0000000908097291 */ /* 0x000fd2000f8ec0ff */
[----:B------:R-:W-:Y:S03]  /*1b90*/  ATOMS.POPC.INC.32 RZ, [UR9] ;  /* 0x00000000ffff7f8c */ /* 0x000fe6000d800009 */
.L_x_35:
[----:B------:R-:W1:Y:S02]  /*1ba0*/  LDS R16, [UR12+0x18] ;  /* 0x0000180cff107984 */ /* 0x000e640008000800 */
[----:B-1----:R-:W-:Y:S01]  /*1bb0*/  ISETP.NE.AND P3, PT, R16, RZ, PT ;  /* 0x000000ff1000720c */ /* 0x002fe20003f65270 */
[----:B---3--:R-:W-:-:S05]  /*1bc0*/  IMAD.IADD R13, R13, 0x1, R16 ;  /* 0x000000010d0d7824 */ /* 0x008fca00078e0210 */
[----:B------:R1:W-:Y:S07]  /*1bd0*/  STS [UR12+0x44], R13 ;  /* 0x0000440dff007988 */ /* 0x0003ee000800080c */
[----:B------:R-:W-:Y:S05]  /*1be0*/  @!P3 BRA `(.L_x_36) ;  /* 0x00000000000cb947 */ /* 0x000fea0003800000 */
[----:B------:R-:W-:-:S04]  /*1bf0*/  UIADD3 UR9, UPT, UPT, UR7, 0x54, URZ ;  /* 0x0000005407097890 */ /* 0x000fc8000fffe0ff */
[----:B------:R-:W-:-:S09]  /*1c00*/  ULEA UR9, UR8, UR9, 0x18 ;  /* 0x0000000908097291 */ /* 0x000fd2000f8ec0ff */
[----:B------:R-:W-:Y:S03]  /*1c10*/  ATOMS.POPC.INC.32 RZ, [UR9] ;  /* 0x00000000ffff7f8c */ /* 0x000fe6000d800009 */
.L_x_36:
        /* <DEDUP_REMOVED lines=8> */
.L_x_37:
        /* <DEDUP_REMOVED lines=8> */
.L_x_38:
[----:B------:R-:W2:Y:S04]  /*1d20*/  LDS R16, [UR12+0x24] ;  /* 0x0000240cff107984 */ /* 0x000ea80008000800 */
[----:B------:R3:W-:Y:S01]  /*1d30*/  STS [UR12+0x28], R3 ;  /* 0x00002803ff007988 */ /* 0x0007e2000800080c */
[----:B--2---:R-:W-:Y:S02]  /*1d40*/  ISETP.NE.AND P3, PT, R16, RZ, PT ;  /* 0x000000ff1000720c */ /* 0x004fe40003f65270 */
[----:B-1----:R-:W-:-:S05]  /*1d50*/  IADD3 R13, PT, PT, R13, R16, RZ ;  /* 0x000000100d0d7210 */ /* 0x002fca0007ffe0ff */
[----:B------:R3:W-:Y:S06]  /*1d60*/  STS [UR12+0x50], R13 ;  /* 0x0000500dff007988 */ /* 0x0007ec000800080c */
[----:B------:R-:W-:Y:S05]  /*1d70*/  @!P3 BRA `(.L_x_29) ;  /* 0x00000000000cb947 */ /* 0x000fea0003800000 */
[----:B------:R-:W-:-:S04]  /*1d80*/  UIADD3 UR7, UPT, UPT, UR7, 0x54, URZ ;  /* 0x0000005407077890 */ /* 0x000fc8000fffe0ff */
[----:B------:R-:W-:-:S09]  /*1d90*/  ULEA UR7, UR8, UR7, 0x18 ;  /* 0x0000000708077291 */ /* 0x000fd2000f8ec0ff */
[----:B------:R-:W-:Y:S03]  /*1da0*/  ATOMS.POPC.INC.32 RZ, [UR7] ;  /* 0x00000000ffff7f8c */ /* 0x000fe6000d800007 */
.L_x_29:
[----:B------:R-:W-:Y:S01]  /*1db0*/  ISETP.GE.AND P3, PT, R3, R0, PT ;  /* 0x000000000300720c */ /* 0x000fe20003f66270 */
[----:B------:R-:W-:Y:S05]  /*1dc0*/  WARPSYNC.ALL ;  /* 0x0000000000007948 */ /* 0x000fea0003800000 */
[----:B------:R-:W-:Y:S07]  /*1dd0*/  BAR.SYNC.DEFER_BLOCKING 0x0 ;  /* 0x0000000000007b1d */ /* 0x000fee0000010000 */
[----:B------:R-:W-:Y:S05]  /*1de0*/  @P3 BRA `(.L_x_39) ;  /* 0x0000000c00e03947 */ /* 0x000fea0003800000 */
[----:B------:R-:W-:Y:S01]  /*1df0*/  ISETP.NE.AND P3, PT, R9, RZ, PT ;  /* 0x000000ff0900720c */ /* 0x000fe20003f65270 */
[----:B---3--:R-:W-:-:S12]  /*1e00*/  IMAD.MOV.U32 R13, RZ, RZ, R3 ;  /* 0x000000ffff0d7224 */ /* 0x008fd800078e0003 */
[----:B------:R-:W-:Y:S05]  /*1e10*/  @!P3 BRA `(.L_x_40) ;  /* 0x00000004009cb947 */ /* 0x000fea0003800000 */
[----:B------:R-:W2:Y:S01]  /*1e20*/  LDG.E.STRONG.SYS R13, desc[UR10][R14.64] ;  /* 0x0000000a0e0d7981 */ /* 0x000ea2000c1f5900 */
[-C--:B------:R-:W-:Y:S01]  /*1e30*/  IABS R18, R10.reuse ;  /* 0x0000000a00127213 */ /* 0x080fe20000000000 */
[----:B------:R-:W-:Y:S01]  /*1e40*/  BSSY.RECONVERGENT B0, `(.L_x_41) ;  /* 0x0000026000007945 */ /* 0x000fe20003800200 */
[----:B------:R-:W-:Y:S02]  /*1e50*/  IABS R23, R10 ;  /* 0x0000000a00177213 */ /* 0x000fe40000000000 */
[----:B------:R-:W1:Y:S08]  /*1e60*/  I2F.RP R19, R18 ;  /* 0x0000001200137306 */ /* 0x000e700000209400 */
[----:B-1----:R-:W1:Y:S02]  /*1e70*/  MUFU.RCP R19, R19 ;  /* 0x0000001300137308 */ /* 0x002e640000001000 */
[----:B-1----:R-:W-:-:S02]  /*1e80*/  VIADD R16, R19, 0xffffffe ;  /* 0x0ffffffe13107836 */ /* 0x002fc40000000000 */
[----:B------:R-:W-:Y:S01]  /*1e90*/  IMAD.MOV R19, RZ, RZ, -R23 ;  /* 0x000000ffff137224 */ /* 0x000fe200078e0a17 */
[----:B------:R-:W-:-:S03]  /*1ea0*/  LOP3.LUT R23, RZ, R10, RZ, 0x33, !PT ;  /* 0x0000000aff177212 */ /* 0x000fc600078e33ff */
[----:B0-----:R0:W1:Y:S02]  /*1eb0*/  F2I.FTZ.U32.TRUNC.NTZ R17, R16 ;  /* 0x0000001000117305 */ /* 0x001064000021f000 */
[----:B0-----:R-:W-:Y:S02]  /*1ec0*/  IMAD.MOV.U32 R16, RZ, RZ, RZ ;  /* 0x000000ffff107224 */ /* 0x001fe400078e00ff */
[----:B-1----:R-:W-:-:S04]  /*1ed0*/  IMAD.MOV R21, RZ, RZ, -R17 ;  /* 0x000000ffff157224 */ /* 0x002fc800078e0a11 */
[----:B------:R-:W-:-:S04]  /*1ee0*/  IMAD R21, R21, R18, RZ ;  /* 0x0000001215157224 */ /* 0x000fc800078e02ff */
[----:B------:R-:W-:Y:S01]  /*1ef0*/  IMAD.HI.U32 R21, R17, R21, R16 ;  /* 0x0000001511157227 */ /* 0x000fe200078e0010 */
[----:B--2---:R-:W-:Y:S02]  /*1f00*/  IABS R24, R13 ;  /* 0x0000000d00187213 */ /* 0x004fe40000000000 */
[----:B------:R-:W-:-:S03]  /*1f10*/  LOP3.LUT R13, R13, R10, RZ, 0x3c, !PT ;  /* 0x0000000a0d0d7212 */ /* 0x000fc600078e3cff */
[----:B------:R-:W-:Y:S01]  /*1f20*/  IMAD.HI.U32 R16, R21, R24, RZ ;  /* 0x0000001815107227 */ /* 0x000fe200078e00ff */
[----:B------:R-:W-:-:S03]  /*1f30*/  ISETP.GE.AND P5, PT, R13, RZ, PT ;  /* 0x000000ff0d00720c */ /* 0x000fc60003fa6270 */
[----:B------:R-:W-:-:S05]  /*1f40*/  IMAD R17, R16, R19, R24 ;  /* 0x0000001310117224 */ /* 0x000fca00078e0218 */
[----:B------:R-:W-:-:S13]  /*1f50*/  ISETP.GT.U32.AND P4, PT, R18, R17, PT ;  /* 0x000000111200720c */ /* 0x000fda0003f84070 */
[----:B------:R-:W-:Y:S01]  /*1f60*/  @!P4 IMAD.IADD R17, R17, 0x1, -R18 ;  /* 0x000000011111c824 */ /* 0x000fe200078e0a12 */
[----:B------:R-:W-:-:S04]  /*1f70*/  @!P4 IADD3 R16, PT, PT, R16, 0x1, RZ ;  /* 0x000000011010c810 */ /* 0x000fc80007ffe0ff */
[----:B------:R-:W-:-:S13]  /*1f80*/  ISETP.GE.U32.AND P3, PT, R17, R18, PT ;  /* 0x000000121100720c */ /* 0x000fda0003f66070 */
[----:B------:R-:W-:Y:S01]  /*1f90*/  @P3 VIADD R16, R16, 0x1 ;  /* 0x0000000110103836 */ /* 0x000fe20000000000 */
[----:B------:R-:W-:-:S03]  /*1fa0*/  ISETP.NE.AND P3, PT, R10, RZ, PT ;  /* 0x000000ff0a00720c */ /* 0x000fc60003f65270 */
[----:B------:R-:W-:Y:S01]  /*1fb0*/  @!P5 IMAD.MOV R16, RZ, RZ, -R16 ;  /* 0x000000ffff10d224 */ /* 0x000fe200078e0a10 */
[----:B------:R-:W-:-:S04]  /*1fc0*/  ISETP.NE.AND P5, PT, R9, 0x1, PT ;  /* 0x000000010900780c */ /* 0x000fc80003fa5270 */
[----:B------:R-:W-:-:S05]  /*1fd0*/  SEL R16, R23, R16, !P3 ;  /* 0x0000001017107207 */ /* 0x000fca0005800000 */
[----:B------:R-:W-:-:S05]  /*1fe0*/  IMAD.HI R13, R16, 0x66666667, RZ ;  /* 0x66666667100d7827 */ /* 0x000fca00078e02ff */
[----:B------:R-:W-:-:S04]  /*1ff0*/  SHF.R.U32.HI R24, RZ, 0x1f, R13 ;  /* 0x0000001fff187819 */ /* 0x000fc8000001160d */
[----:B------:R-:W-:-:S05]  /*2000*/  LEA.HI.SX32 R13, R13, R24, 0x1e ;  /* 0x000000180d0d7211 */ /* 0x000fca00078ff2ff */
[----:B------:R-:W-:-:S05]  /*2010*/  IMAD R13, R13, -0xa, R16 ;  /* 0xfffffff60d0d7824 */ /* 0x000fca00078e0210 */
[----:B------:R-:W-:-:S13]  /*2020*/  ISETP.NE.AND P4, PT, R13, R2, PT ;  /* 0x000000020d00720c */ /* 0x000fda0003f85270 */
[----:B------:R-:W-:Y:S05]  /*2030*/  @P4 BRA `(.L_x_42) ;  /* 0x0000000000184947 */ /* 0x000fea0003800000 */
[----:B------:R-:W2:Y:S01]  /*2040*/  LDG.E.STRONG.SYS R25, desc[UR10][R14.64] ;  /* 0x0000000a0e197981 */ /* 0x000ea2000c1f5900 */
[----:B------:R-:W-:Y:S01]  /*2050*/  IMAD.MOV.U32 R13, RZ, RZ, 0x1 ;  /* 0x00000001ff0d7424 */ /* 0x000fe200078e00ff */
[----:B------:R-:W0:Y:S05]  /*2060*/  LDC.64 R16, c[0x0][0x388] ;  /* 0x0000e200ff107b82 */ /* 0x000e2a0000000a00 */
[----:B------:R-:W0:Y:S02]  /*2070*/  ATOMS.ADD R13, [R22], R13 ;  /* 0x0000000d160d738c */ /* 0x000e240000000000 */
[----:B0-----:R-:W-:-:S05]  /*2080*/  IMAD.WIDE R16, R13, 0x4, R16 ;  /* 0x000000040d107825 */ /* 0x001fca00078e0210 */
[----:B--2---:R0:W-:Y:S02]  /*2090*/  STG.E.STRONG.SYS desc[UR10][R16.64], R25 ;  /* 0x0000001910007986 */ /* 0x0041e4000c11590a */
.L_x_42:
[----:B------:R-:W-:Y:S05]  /*20a0*/  BSYNC.RECONVERGENT B0 ;  /* 0x0000000000007941 */ /* 0x000fea0003800200 */
.L_x_41:
[----:B------:R-:W-:Y:S01]  /*20b0*/  VIADD R13, R3, 0x1 ;  /* 0x00000001030d7836 */ /* 0x000fe20000000000 */
[----:B------:R-:W-:Y:S06]  /*20c0*/  @!P5 BRA `(.L_x_40) ;  /* 0x0000000000f0d947 */ /* 0x000fec0003800000 */
[----:B------:R-:W2:Y:S01]  /*20d0*/  LDG.E.STRONG.SYS R13, desc[UR10][R14.64+0x4] ;  /* 0x0000040a0e0d7981 */ /* 0x000ea2000c1f5900 */
[----:B------:R-:W-:Y:S01]  /*20e0*/  BSSY.RECONVERGENT B0, `(.L_x_43) ;  /* 0x000001a000007945 */ /* 0x000fe20003800200 */
[----:B--2---:R-:W-:Y:S02]  /*20f0*/  IABS R24, R13 ;  /* 0x0000000d00187213 */ /* 0x004fe40000000000 */
[----:B------:R-:W-:-:S03]  /*2100*/  LOP3.LUT R13, R13, R10, RZ, 0x3c, !PT ;  /* 0x0000000a0d0d7212 */ /* 0x000fc600078e3cff */
[----:B0-----:R-:W-:Y:S01]  /*2110*/  IMAD.HI.U32 R16, R21, R24, RZ ;  /* 0x0000001815107227 */ /* 0x001fe200078e00ff */
[----:B------:R-:W-:-:S03]  /*2120*/  ISETP.GE.AND P6, PT, R13, RZ, PT ;  /* 0x000000ff0d00720c */ /* 0x000fc60003fc6270 */
[----:B------:R-:W-:-:S05]  /*2130*/  IMAD R17, R16, R19, R24 ;  /* 0x0000001310117224 */ /* 0x000fca00078e0218 */
[----:B------:R-:W-:-:S13]  /*2140*/  ISETP.GT.U32.AND P5, PT, R18, R17, PT ;  /* 0x000000111200720c */ /* 0x000fda0003fa4070 */
[----:B------:R-:W-:Y:S02]  /*2150*/  @!P5 IMAD.IADD R17, R17, 0x1, -R18 ;  /* 0x000000011111d824 */ /* 0x000fe400078e0a12 */
[----:B------:R-:W-:Y:S01]  /*2160*/  @!P5 VIADD R16, R16, 0x1 ;  /* 0x000000011010d836 */ /* 0x000fe20000000000 */
[----:B------:R-:W-:Y:S02]  /*2170*/  ISETP.NE.AND P5, PT, R9, 0x2, PT ;  /* 0x000000020900780c */ /* 0x000fe40003fa5270 */
[----:B------:R-:W-:-:S13]  /*2180*/  ISETP.GE.U32.AND P4, PT, R17, R18, PT ;  /* 0x000000121100720c */ /* 0x000fda0003f86070 */
[----:B------:R-:W-:-:S05]  /*2190*/  @P4 IADD3 R16, PT, PT, R16, 0x1, RZ ;  /* 0x0000000110104810 */ /* 0x000fca0007ffe0ff */
[----:B------:R-:W-:-:S05]  /*21a0*/  @!P6 IMAD.MOV R16, RZ, RZ, -R16 ;  /* 0x000000ffff10e224 */ /* 0x000fca00078e0a10 */
        /* <DEDUP_REMOVED lines=13> */
.L_x_44:
[----:B------:R-:W-:Y:S05]  /*2280*/  BSYNC.RECONVERGENT B0 ;  /* 0x0000000000007941 */ /* 0x000fea0003800200 */
.L_x_43:
        /* <DEDUP_REMOVED lines=11> */
[----:B------:R-:W-:-:S03]  /*2340*/  @!P5 VIADD R16, R16, 0x1 ;  /* 0x000000011010d836 */ /* 0x000fc60000000000 */
[----:B------:R-:W-:-:S13]  /*2350*/  ISETP.GE.U32.AND P4, PT, R19, R18, PT ;  /* 0x000000121300720c */ /* 0x000fda0003f86070 */
[----:B------:R-:W-:-:S05]  /*2360*/  @P4 VIADD R16, R16, 0x1 ;  /* 0x0000000110104836 */ /* 0x000fca0000000000 */
[----:B------:R-:W-:-:S04]  /*2370*/  @!P6 IADD3 R16, PT, PT, -R16, RZ, RZ ;  /* 0x000000ff1010e210 */ /* 0x000fc80007ffe1ff */
[----:B------:R-:W-:-:S05]  /*2380*/  SEL R16, R23, R16, !P3 ;  /* 0x0000001017107207 */ /* 0x000fca0005800000 */
[----:B------:R-:W-:-:S05]  /*2390*/  IMAD.HI R13, R16, 0x66666667, RZ ;  /* 0x66666667100d7827 */ /* 0x000fca00078e02ff */
[----:B------:R-:W-:-:S04]  /*23a0*/  SHF.R.U32.HI R18, RZ, 0x1f, R13 ;  /* 0x0000001fff127819 */ /* 0x000fc8000001160d */
[----:B------:R-:W-:Y:S01]  /*23b0*/  LEA.HI.SX32 R13, R13, R18, 0x1e ;  /* 0x000000120d0d7211 */ /* 0x000fe200078ff2ff */
[----:B------:R-:W-:-:S04]  /*23c0*/  VIADD R18, R3, 0x3 ;  /* 0x0000000303127836 */ /* 0x000fc80000000000 */
[----:B------:R-:W-:-:S05]  /*23d0*/  IMAD R13, R13, -0xa, R16 ;  /* 0xfffffff60d0d7824 */ /* 0x000fca00078e0210 */
[----:B------:R-:W-:Y:S01]  /*23e0*/  ISETP.NE.AND P3, PT, R13, R2, PT ;  /* 0x000000020d00720c */ /* 0x000fe20003f65270 */
[----:B------:R-:W-:-:S12]  /*23f0*/  IMAD.MOV.U32 R13, RZ, RZ, R18 ;  /* 0x000000ffff0d7224 */ /* 0x000fd800078e0012 */
[----:B------:R-:W-:Y:S05]  /*2400*/  @P3 BRA `(.L_x_45) ;  /* 0x00000000001c3947 */ /* 0x000fea0003800000 */
[----:B------:R-:W2:Y:S01]  /*2410*/  LDG.E.STRONG.SYS R19, desc[UR10][R14.64+0x8] ;  /* 0x0000080a0e137981 */ /* 0x000ea2000c1f5900 */
[----:B------:R-:W-:Y:S01]  /*2420*/  IMAD.MOV.U32 R21, RZ, RZ, 0x1 ;  /* 0x00000001ff157424 */ /* 0x000fe200078e00ff */
[----:B------:R-:W0:Y:S04]  /*2430*/  LDC.64 R16, c[0x0][0x388] ;  /* 0x0000e200ff107b82 */ /* 0x000e280000000a00 */
[----:B------:R-:W0:Y:S02]  /*2440*/  ATOMS.ADD R13, [R22], R21 ;  /* 0x00000015160d738c */ /* 0x000e240000000000 */
[----:B0-----:R-:W-:-:S04]  /*2450*/  IMAD.WIDE R16, R13, 0x4, R16 ;  /* 0x000000040d107825 */ /* 0x001fc800078e0210 */
[----:B------:R-:W-:Y:S01]  /*2460*/  IMAD.MOV.U32 R13, RZ, RZ, R18 ;  /* 0x000000ffff0d7224 */ /* 0x000fe200078e0012 */
[----:B--2---:R0:W-:Y:S06]  /*2470*/  STG.E.STRONG.SYS desc[UR10][R16.64], R19 ;  /* 0x0000001310007986 */ /* 0x0041ec000c11590a */
.L_x_45:
[----:B------:R-:W-:Y:S05]  /*2480*/  BSYNC.RECONVERGENT B0 ;  /* 0x0000000000007941 */ /* 0x000fea0003800200 */
.L_x_40:
[----:B0-----:R-:W-:-:S05]  /*2490*/  IMAD.IADD R16, R3, 0x1, -R0 ;  /* 0x0000000103107824 */ /* 0x001fca00078e0a00 */
[----:B------:R-:W-:-:S13]  /*24a0*/  ISETP.GT.U32.AND P3, PT, R16, -0x4, PT ;  /* 0xfffffffc1000780c */ /* 0x000fda0003f64070 */
[----:B------:R-:W-:Y:S05]  /*24b0*/  @P3 BRA `(.L_x_39) ;  /* 0x00000008002c3947 */ /* 0x000fea0003800000 */
[----:B------:R-:W-:Y:S01]  /*24c0*/  IABS R21, R10 ;  /* 0x0000000a00157213 */ /* 0x000fe20000000000 */
[----:B------:R-:W-:Y:S02]  /*24d0*/  IMAD.MOV.U32 R24, RZ, RZ, RZ ;  /* 0x000000ffff187224 */ /* 0x000fe400078e00ff */
[----:B------:R-:W-:Y:S01]  /*24e0*/  IMAD.IADD R23, R13, 0x1, -R0 ;  /* 0x000000010d177824 */ /* 0x000fe200078e0a00 */
[----:B------:R-:W0:Y:S08]  /*24f0*/  I2F.RP R16, R21 ;  /* 0x0000001500107306 */ /* 0x000e300000209400 */
[----:B0-----:R-:W0:Y:S02]  /*2500*/  MUFU.RCP R16, R16 ;  /* 0x0000001000107308 */ /* 0x001e240000001000 */
[----:B0-----:R-:W-:-:S06]  /*2510*/  VIADD R25, R16, 0xffffffe ;  /* 0x0ffffffe10197836 */ /* 0x001fcc0000000000 */
[----:B------:R-:W0:Y:S02]  /*2520*/  F2I.FTZ.U32.TRUNC.NTZ R25, R25 ;  /* 0x0000001900197305 */ /* 0x000e24000021f000 */
[----:B0-----:R-:W-:-:S05]  /*2530*/  IADD3 R18, PT, PT, RZ, -R25, RZ ;  /* 0x80000019ff127210 */ /* 0x001fca0007ffe0ff */
[----:B------:R-:W-:-:S04]  /*2540*/  IMAD R17, R18, R21, RZ ;  /* 0x0000001512117224 */ /* 0x000fc800078e02ff */
[----:B------:R-:W-:-:S07]  /*2550*/  IMAD.HI.U32 R24, R25, R17, R24 ;  /* 0x0000001119187227 */ /* 0x000fce00078e0018 */
.L_x_54:
[----:B------:R-:W-:Y:S02]  /*2560*/  IMAD.U32 R16, RZ, RZ, UR5 ;  /* 0x00000005ff107e24 */ /* 0x000fe4000f8e00ff */
[----:B0-----:R-:W-:Y:S02]  /*2570*/  IMAD.U32 R17, RZ, RZ, UR6 ;  /* 0x00000006ff117e24 */ /* 0x001fe4000f8e00ff */
[----:B------:R-:W-:-:S05]  /*2580*/  IMAD.WIDE R16, R13, 0x4, R16 ;  /* 0x000000040d107825 */ /* 0x000fca00078e0210 */
[----:B------:R-:W2:Y:S01]  /*2590*/  LDG.E.STRONG.SYS R19, desc[UR10][R16.64+-0x8] ;  /* 0xfffff80a10137981 */ /* 0x000ea2000c1f5900 */
[-C--:B------:R-:W-:Y:S01]  /*25a0*/  IABS R18, R10.reuse ;  /* 0x0000000a00127213 */ /* 0x080fe20000000000 */
[----:B------:R-:W-:Y:S05]  /*25b0*/  YIELD ;  /* 0x0000000000007946 */ /* 0x000fea0003800000 */
[----:B------:R-:W-:Y:S01]  /*25c0*/  IMAD.MOV R25, RZ, RZ, -R18 ;  /* 0x000000ffff197224 */ /* 0x000fe200078e0a12 */
[----:B------:R-:W-:Y:S01]  /*25d0*/  IABS R26, R10 ;  /* 0x0000000a001a7213 */ /* 0x000fe20000000000 */
[----:B------:R-:W-:Y:S01]  /*25e0*/  BSSY.RECONVERGENT B0, `(.L_x_46) ;  /* 0x000001b000007945 */ /* 0x000fe20003800200 */
[----:B--2---:R-:W-:-:S02]  /*25f0*/  IABS R27, R19 ;  /* 0x00000013001b7213 */ /* 0x004fc40000000000 */
[----:B------:R-:W-:-:S03]  /*2600*/  LOP3.LUT R19, R19, R10, RZ, 0x3c, !PT ;  /* 0x0000000a13137212 */ /* 0x000fc600078e3cff */
[----:B------:R-:W-:Y:S01]  /*2610*/  IMAD.HI.U32 R18, R24, R27, RZ ;  /* 0x0000001b18127227 */ /* 0x000fe200078e00ff */
[----:B------:R-:W-:-:S03]  /*2620*/  ISETP.GE.AND P5, PT, R19, RZ, PT ;  /* 0x000000ff1300720c */ /* 0x000fc60003fa6270 */
[----:B------:R-:W-:Y:S01]  /*2630*/  IMAD R28, R18, R25, R27 ;  /* 0x00000019121c7224 */ /* 0x000fe200078e021b */
[----:B------:R-:W-:-:S04]  /*2640*/  LOP3.LUT R27, RZ, R10, RZ, 0x33, !PT ;  /* 0x0000000aff1b7212 */ /* 0x000fc800078e33ff */
[----:B------:R-:W-:-:S13]  /*2650*/  ISETP.GT.U32.AND P4, PT, R21, R28, PT ;  /* 0x0000001c1500720c */ /* 0x000fda0003f84070 */
[----:B------:R-:W-:Y:S01]  /*2660*/  @!P4 IMAD.IADD R28, R28, 0x1, -R26 ;  /* 0x000000011c1cc824 */ /* 0x000fe200078e0a1a */
[----:B------:R-:W-:-:S04]  /*2670*/  @!P4 IADD3 R18, PT, PT, R18, 0x1, RZ ;  /* 0x000000011212c810 */ /* 0x000fc80007ffe0ff */
[----:B------:R-:W-:-:S13]  /*2680*/  ISETP.GE.U32.AND P3, PT, R28, R21, PT ;  /* 0x000000151c00720c */ /* 0x000fda0003f66070 */
[----:B------:R-:W-:Y:S01]  /*2690*/  @P3 VIADD R18, R18, 0x1 ;  /* 0x0000000112123836 */ /* 0x000fe20000000000 */
[----:B------:R-:W-:-:S03]  /*26a0*/  ISETP.NE.AND P3, PT, R10, RZ, PT ;  /* 0x000000ff0a00720c */ /* 0x000fc60003f65270 */
        /* <DEDUP_REMOVED lines=8> */
[----:B------:R-:W-:Y:S01]  /*2730*/  IMAD.MOV.U32 R28, RZ, RZ, 0x1 ;  /* 0x00000001ff1c7424 */ /* 0x000fe200078e00ff */
[----:B------:R-:W0:Y:S04]  /*2740*/  LDC.64 R18, c[0x0][0x388] ;  /* 0x0000e200ff127b82 */ /* 0x000e280000000a00 */
[----:B------:R-:W0:Y:S02]  /*2750*/  ATOMS.ADD R29, [R22], R28 ;  /* 0x0000001c161d738c */ /* 0x000e240000000000 */
[----:B0-----:R-:W-:Y:S02]  /*2760*/  IMAD.WIDE R18, R29, 0x4, R18 ;  /* 0x000000041d127825 */ /* 0x001fe400078e0212 */
[----:B------:R-:W2:Y:S04]  /*2770*/  LDG.E.STRONG.SYS R29, desc[UR10][R16.64+-0x8] ;  /* 0xfffff80a101d7981 */ /* 0x000ea8000c1f5900 */
[----:B--2---:R0:W-:Y:S02]  /*2780*/  STG.E.STRONG.SYS desc[UR10][R18.64], R29 ;  /* 0x0000001d12007986 */ /* 0x0041e4000c11590a */
.L_x_47:
[----:B------:R-:W-:Y:S05]  /*2790*/  BSYNC.RECONVERGENT B0 ;  /* 0x0000000000007941 */ /* 0x000fea0003800200 */
.L_x_46:
[----:B0-----:R-:W0:Y:S01]  /*27a0*/  I2F.RP R18, R26 ;  /* 0x0000001a00127306 */ /* 0x001e220000209400 */
[----:B------:R-:W-:-:S07]  /*27b0*/  IMAD.MOV.U32 R28, RZ, RZ, RZ ;  /* 0x000000ffff1c7224 */ /* 0x000fce00078e00ff */
[----:B0-----:R-:W0:Y:S02]  /*27c0*/  MUFU.RCP R18, R18 ;  /* 0x0000001200127308 */ /* 0x001e240000001000 */
[----:B0-----:R-:W-:-:S06]  /*27d0*/  VIADD R18, R18, 0xffffffe ;  /* 0x0ffffffe12127836 */ /* 0x001fcc0000000000 */
[----:B------:R-:W0:Y:S02]  /*27e0*/  F2I.FTZ.U32.TRUNC.NTZ R29, R18 ;  /* 0x00000012001d7305 */ /* 0x000e24000021f000 */
[----:B0-----:R-:W-:-:S04]  /*27f0*/  IMAD.MOV R19, RZ, RZ, -R29 ;  /* 0x000000ffff137224 */ /* 0x001fc800078e0a1d */
[----:B------:R-:W-:-:S04]  /*2800*/  IMAD R19, R19, R26, RZ ;  /* 0x0000001a13137224 */ /* 0x000fc800078e02ff */
[----:B------:R-:W-:Y:S02]  /*2810*/  IMAD.HI.U32 R28, R29, R19, R28 ;  /* 0x000000131d1c7227 */ /* 0x000fe400078e001c */
[----:B------:R-:W2:Y:S01]  /*2820*/  LDG.E.STRONG.SYS R19, desc[UR10][R16.64+-0x4] ;  /* 0xfffffc0a10137981 */ /* 0x000ea2000c1f5900 */
[----:B------:R-:W-:Y:S01]  /*2830*/  BSSY.RECONVERGENT B0, `(.L_x_48) ;  /* 0x0000019000007945 */ /* 0x000fe20003800200 */
[----:B--2---:R-:W-:Y:S02]  /*2840*/  IABS R29, R19 ;  /* 0x00000013001d7213 */ /* 0x004fe40000000000 */
[----:B------:R-:W-:-:S03]  /*2850*/  LOP3.LUT R19, R19, R10, RZ, 0x3c, !PT ;  /* 0x0000000a13137212 */ /* 0x000fc600078e3cff */
[----:B------:R-:W-:Y:S01]  /*2860*/  IMAD.HI.U32 R18, R28, R29, RZ ;  /* 0x0000001d1c127227 */ /* 0x000fe200078e00ff */
[----:B------:R-:W-:-:S03]  /*2870*/  ISETP.GE.AND P6, PT, R19, RZ, PT ;  /* 0x000000ff1300720c */ /* 0x000fc60003fc6270 */
[----:B------:R-:W-:-:S05]  /*2880*/  IMAD R19, R18, R25, R29 ;  /* 0x0000001912137224 */ /* 0x000fca00078e021d */
[----:B------:R-:W-:-:S13]  /*2890*/  ISETP.GT.U32.AND P5, PT, R26, R19, PT ;  /* 0x000000131a00720c */ /* 0x000fda0003fa4070 */
[----:B------:R-:W-:Y:S01]  /*28a0*/  @!P5 IADD3 R19, PT, PT, R19, -R26, RZ ;  /* 0x8000001a1313d210 */ /* 0x000fe20007ffe0ff */
[----:B------:R-:W-:-:S03]  /*28b0*/  @!P5 VIADD R18, R18, 0x1 ;  /* 0x000000011212d836 */ /* 0x000fc60000000000 */
[----:B------:R-:W-:-:S13]  /*28c0*/  ISETP.GE.U32.AND P4, PT, R19, R26, PT ;  /* 0x0000001a1300720c */ /* 0x000fda0003f86070 */
[----:B------:R-:W-:-:S04]  /*28d0*/  @P4 VIADD R18, R18, 0x1 ;  /* 0x0000000112124836 */ /* 0x000fc80000000000 */
        /* <DEDUP_REMOVED lines=9> */
[----:B------:R-:W0:Y:S05]  /*2970*/  LDC.64 R18, c[0x0][0x388] ;  /* 0x0000e200ff127b82 */ /* 0x000e2a0000000a00 */
[----:B------:R-:W0:Y:S02]  /*2980*/  ATOMS.ADD R29, [R22], R29 ;  /* 0x0000001d161d738c */ /* 0x000e240000000000 */
[----:B0-----:R-:W-:Y:S02]  /*2990*/  IMAD.WIDE R18, R29, 0x4, R18 ;  /* 0x000000041d127825 */ /* 0x001fe400078e0212 */
[----:B------:R-:W2:Y:S04]  /*29a0*/  LDG.E.STRONG.SYS R29, desc[UR10][R16.64+-0x4] ;  /* 0xfffffc0a101d7981 */ /* 0x000ea8000c1f5900 */
[----:B--2---:R0:W-:Y:S02]  /*29b0*/  STG.E.STRONG.SYS desc[UR10][R18.64], R29 ;  /* 0x0000001d12007986 */ /* 0x0041e4000c11590a */
.L_x_49:
[----:B------:R-:W-:Y:S05]  /*29c0*/  BSYNC.RECONVERGENT B0 ;  /* 0x0000000000007941 */ /* 0x000fea0003800200 */
.L_x_48:
[----:B0-----:R-:W2:Y:S01]  /*29d0*/  LDG.E.STRONG.SYS R19, desc[UR10][R16.64] ;  /* 0x0000000a10137981 */ /* 0x001ea2000c1f5900 */
[----:B------:R-:W-:Y:S01]  /*29e0*/  BSSY.RECONVERGENT B0, `(.L_x_50) ;  /* 0x0000019000007945 */ /* 0x000fe20003800200 */
[----:B--2---:R-:W-:Y:S02]  /*29f0*/  IABS R29, R19 ;  /* 0x00000013001d7213 */ /* 0x004fe40000000000 */
[----:B------:R-:W-:-:S03]  /*2a00*/  LOP3.LUT R19, R19, R10, RZ, 0x3c, !PT ;  /* 0x0000000a13137212 */ /* 0x000fc600078e3cff */
[----:B------:R-:W-:Y:S01]  /*2a10*/  IMAD.HI.U32 R18, R28, R29, RZ ;  /* 0x0000001d1c127227 */ /* 0x000fe200078e00ff */
[----:B------:R-:W-:-:S03]  /*2a20*/  ISETP.GE.AND P6, PT, R19, RZ, PT ;  /* 0x000000ff1300720c */ /* 0x000fc60003fc6270 */
[----:B------:R-:W-:-:S05]  /*2a30*/  IMAD R19, R18, R25, R29 ;  /* 0x0000001912137224 */ /* 0x000fca00078e021d */
[----:B------:R-:W-:-:S13]  /*2a40*/  ISETP.GT.U32.AND P5, PT, R26, R19, PT ;  /* 0x000000131a00720c */ /* 0x000fda0003fa4070 */
[----:B------:R-:W-:Y:S02]  /*2a50*/  @!P5 IMAD.IADD R19, R19, 0x1, -R26 ;  /* 0x000000011313d824 */ /* 0x000fe400078e0a1a */
[----:B------:R-:W-:-:S03]  /*2a60*/  @!P5 VIADD R18, R18, 0x1 ;  /* 0x000000011212d836 */ /* 0x000fc60000000000 */
        /* <DEDUP_REMOVED lines=16> */
.L_x_51:
[----:B------:R-:W-:Y:S05]  /*2b70*/  BSYNC.RECONVERGENT B0 ;  /* 0x0000000000007941 */ /* 0x000fea0003800200 */
.L_x_50:
[----:B0-----:R-:W2:Y:S01]  /*2b80*/  LDG.E.STRONG.SYS R19, desc[UR10][R16.64+0x4] ;  /* 0x0000040a10137981 */ /* 0x001ea2000c1f5900 */
[----:B------:R-:W-:Y:S01]  /*2b90*/  IADD3 R23, PT, PT, R23, 0x4, RZ ;  /* 0x0000000417177810 */ /* 0x000fe20007ffe0ff */
        /* <DEDUP_REMOVED lines=26> */
.L_x_53:
[----:B------:R-:W-:Y:S05]  /*2d40*/  BSYNC.RECONVERGENT B0 ;  /* 0x0000000000007941 */ /* 0x000fea0003800200 */
.L_x_52:
[----:B------:R-:W-:Y:S01]  /*2d50*/  VIADD R13, R13, 0x4 ;  /* 0x000000040d0d7836 */ /* 0x000fe20000000000 */
[----:B------:R-:W-:Y:S06]  /*2d60*/  @P4 BRA `(.L_x_54) ;  /* 0xfffffff400fc4947 */ /* 0x000fec000383ffff */
.L_x_39:
[----:B------:R-:W-:Y:S05]  /*2d70*/  WARPSYNC.ALL ;  /* 0x0000000000007948 */ /* 0x000fea0003800000 */
[----:B------:R-:W-:Y:S01]  /*2d80*/  BAR.SYNC.DEFER_BLOCKING 0x0 ;  /* 0x0000000000007b1d */ /* 0x000fe20000010000 */
[----:B------:R-:W-:-:S05]  /*2d90*/  ISETP.GT.U32.AND P3, PT, R2, 0x9, PT ;  /* 0x000000090200780c */ /* 0x000fca0003f64070 */
[----:B------:R-:W-:Y:S04]  /*2da0*/  BSSY B0, `(.L_x_55) ;  /* 0x000000d000007945 */ /* 0x000fe80003800000 */
[----:B------:R-:W-:Y:S05]  /*2db0*/  @P0 BRA `(.L_x_56) ;  /* 0x00000000002c0947 */ /* 0x000fea0003800000 */
[----:B0-----:R-:W0:Y:S01]  /*2dc0*/  LDC.64 R16, c[0x0][0x380] ;  /* 0x0000e000ff107b82 */ /* 0x001e220000000a00 */
[----:B---3--:R-:W-:-:S07]  /*2dd0*/  IMAD.MOV.U32 R13, RZ, RZ, R5 ;  /* 0x000000ffff0d7224 */ /* 0x008fce00078e0005 */
[----:B------:R-:W1:Y:S02]  /*2de0*/  LDC.64 R18, c[0x0][0x388] ;  /* 0x0000e200ff127b82 */ /* 0x000e640000000a00 */
.L_x_57:
[----:B-12---:R-:W-:-:S06]  /*2df0*/  IMAD.WIDE R26, R13, 0x4, R18 ;  /* 0x000000040d1a7825 */ /* 0x006fcc00078e0212 */
[----:B------:R-:W2:Y:S01]  /*2e00*/  LDG.E.STRONG.SYS R27, desc[UR10][R26.64] ;  /* 0x0000000a1a1b7981 */ /* 0x000ea2000c1f5900 */
[----:B0-----:R-:W-:Y:S01]  /*2e10*/  IMAD.WIDE R24, R13, 0x4, R16 ;  /* 0x000000040d187825 */ /* 0x001fe200078e0210 */
[----:B------:R-:W-:Y:S05]  /*2e20*/  YIELD ;  /* 0x0000000000007946 */ /* 0x000fea0003800000 */
[----:B------:R-:W-:-:S05]  /*2e30*/  IMAD.IADD R13, R7, 0x1, R13 ;  /* 0x00000001070d7824 */ /* 0x000fca00078e020d */
[----:B------:R-:W-:Y:S01]  /*2e40*/  ISETP.GE.AND P0, PT, R13, R0, PT ;  /* 0x000000000d00720c */ /* 0x000fe20003f06270 */
[----:B--2---:R2:W-:-:S12]  /*2e50*/  STG.E.STRONG.SYS desc[UR10][R24.64], R27 ;  /* 0x0000001b18007986 */ /* 0x0045d8000c11590a */
[----:B------:R-:W-:Y:S05]  /*2e60*/  @!P0 BRA `(.L_x_57) ;  /* 0xfffffffc00e08947 */ /* 0x000fea000383ffff */
.L_x_56:
[----:B------:R-:W-:Y:S05]  /*2e70*/  BSYNC B0 ;  /* 0x0000000000007941 */ /* 0x000fea0003800000 */
.L_x_55:
[----:B------:R-:W-:Y:S04]  /*2e80*/  BSSY.RECONVERGENT B0, `(.L_x_58) ;  /* 0x0000032000007945 */ /* 0x000fe80003800200 */
[----:B------:R-:W-:Y:S05]  /*2e90*/  @P3 BRA `(.L_x_59) ;  /* 0x0000000000c03947 */ /* 0x000fea0003800000 */
[C---:B---3--:R-:W-:Y:S01]  /*2ea0*/  LOP3.LUT R13, R8.reuse, 0x3, RZ, 0xc0, !PT ;  /* 0x00000003080d7812 */ /* 0x048fe200078ec0ff */
[----:B------:R-:W-:Y:S01]  /*2eb0*/  BSSY.RECONVERGENT B1, `(.L_x_60) ;  /* 0x0000015000017945 */ /* 0x000fe20003800200 */
[----:B------:R-:W-:Y:S01]  /*2ec0*/  ISETP.GE.U32.AND P3, PT, R8, 0x3, PT ;  /* 0x000000030800780c */ /* 0x000fe20003f66070 */
[----:B------:R-:W-:Y:S01]  /*2ed0*/  IMAD.MOV.U32 R16, RZ, RZ, R2 ;  /* 0x000000ffff107224 */ /* 0x000fe200078e0002 */
[----:B------:R-:W-:-:S13]  /*2ee0*/  ISETP.NE.AND P0, PT, R13, 0x3, PT ;  /* 0x000000030d00780c */ /* 0x000fda0003f05270 */
[----:B------:R-:W-:Y:S05]  /*2ef0*/  @!P0 BRA `(.L_x_61) ;  /* 0x0000000000408947 */ /* 0x000fea0003800000 */
[----:B------:R1:W-:Y:S01]  /*2f00*/  STS [R20], RZ ;  /* 0x000000ff14007388 */ /* 0x0003e20000000800 */
[----:B------:R-:W-:Y:S02]  /*2f10*/  ISETP.NE.AND P0, PT, R13, RZ, PT ;  /* 0x000000ff0d00720c */ /* 0x000fe40003f05270 */
[----:B------:R-:W-:Y:S01]  /*2f20*/  MOV R16, R4 ;  /* 0x0000000400107202 */ /* 0x000fe20000000f00 */
[----:B------:R1:W-:Y:S10]  /*2f30*/  STS [R22], RZ ;  /* 0x000000ff16007388 */ /* 0x0003f40000000800 */
[----:B-1----:R-:W-:Y:S05]  /*2f40*/  @!P0 BRA `(.L_x_61) ;  /* 0x00000000002c8947 */ /* 0x002fea0003800000 */
[----:B------:R-:W-:Y:S01]  /*2f50*/  ISETP.NE.AND P0, PT, R13, 0x1, PT ;  /* 0x000000010d00780c */ /* 0x000fe20003f05270 */
[C---:B0-----:R-:W-:Y:S02]  /*2f60*/  IMAD R18, R7.reuse, 0x4, R20 ;  /* 0x0000000407127824 */ /* 0x041fe400078e0214 */
[C---:B--2---:R-:W-:Y:S02]  /*2f70*/  IMAD R24, R7.reuse, 0x4, R22 ;  /* 0x0000000407187824 */ /* 0x044fe400078e0216 */
[C---:B------:R-:W-:Y:S01]  /*2f80*/  IMAD R13, R7.reuse, 0x4, R18 ;  /* 0x00000004070d7824 */ /* 0x040fe200078e0212 */
[----:B------:R1:W-:Y:S01]  /*2f90*/  STS [R18], RZ ;  /* 0x000000ff12007388 */ /* 0x0003e20000000800 */
[----:B------:R-:W-:Y:S02]  /*2fa0*/  IMAD R17, R7, 0x4, R24 ;  /* 0x0000000407117824 */ /* 0x000fe400078e0218 */
[----:B------:R-:W-:Y:S01]  /*2fb0*/  IMAD.MOV.U32 R16, RZ, RZ, R12 ;  /* 0x000000ffff107224 */ /* 0x000fe200078e000c */
[----:B------:R1:W-:Y:S03]  /*2fc0*/  STS [R24], RZ ;  /* 0x000000ff18007388 */ /* 0x0003e60000000800 */
[----:B------:R-:W-:Y:S01]  /*2fd0*/  @P0 MOV R16, R11 ;  /* 0x0000000b00100202 */ /* 0x000fe20000000f00 */
[----:B------:R1:W-:Y:S04]  /*2fe0*/  @P0 STS [R13], RZ ;  /* 0x000000ff0d000388 */ /* 0x0003e80000000800 */
[----:B------:R1:W-:Y:S02]  /*2ff0*/  @P0 STS [R17], RZ ;  /* 0x000000ff11000388 */ /* 0x0003e40000000800 */
.L_x_61:
[----:B------:R-:W-:Y:S05]  /*3000*/  BSYNC.RECONVERGENT B1 ;  /* 0x0000000000017941 */ /* 0x000fea0003800200 */
.L_x_60:
[----:B------:R-:W-:Y:S05]  /*3010*/  @!P3 BRA `(.L_x_59) ;  /* 0x000000000060b947 */ /* 0x000fea0003800000 */
[----:B01----:R-:W0:Y:S01]  /*3020*/  S2R R18, SR_CgaCtaId ;  /* 0x0000000000127919 */ /* 0x003e220000008800 */
[----:B------:R-:W-:-:S05]  /*3030*/  MOV R13, 0x400 ;  /* 0x00000400000d7802 */ /* 0x000fca0000000f00 */
[----:B------:R-:W-:Y:S01]  /*3040*/  VIADD R17, R13, 0x28 ;  /* 0x000000280d117836 */ /* 0x000fe20000000000 */
[----:B0-----:R-:W-:-:S04]  /*3050*/  LEA R23, R18, R13, 0x18 ;  /* 0x0000000d12177211 */ /* 0x001fc800078ec0ff */
[----:B--2---:R-:W-:-:S07]  /*3060*/  LEA R25, R18, R17, 0x18 ;  /* 0x0000001112197211 */ /* 0x004fce00078ec0ff */
.L_x_62:
[C---:B----4-:R-:W-:Y:S02]  /*3070*/  IMAD R18, R16.reuse, 0x4, R23 ;  /* 0x0000000410127824 */ /* 0x050fe400078e0217 */
[----:B------:R-:W-:Y:S02]  /*3080*/  IMAD R24, R16, 0x4, R25 ;  /* 0x0000000410187824 */ /* 0x000fe400078e0219 */
[C---:B------:R-:W-:Y:S01]  /*3090*/  IMAD R26, R7.reuse, 0x4, R18 ;  /* 0x00000004071a7824 */ /* 0x040fe200078e0212 */
[----:B------:R4:W-:Y:S01]  /*30a0*/  STS [R18], RZ ;  /* 0x000000ff12007388 */ /* 0x0009e20000000800 */
[C---:B------:R-:W-:Y:S02]  /*30b0*/  IMAD R28, R7.reuse, 0x4, R24 ;  /* 0x00000004071c7824 */ /* 0x040fe400078e0218 */
[C---:B------:R-:W-:Y:S01]  /*30c0*/  IMAD R16, R7.reuse, 0x4, R16 ;  /* 0x0000000407107824 */ /* 0x040fe200078e0210 */
[C---:B------:R-:W-:Y:S01]  /*30d0*/  LEA R13, R7.reuse, R26, 0x2 ;  /* 0x0000001a070d7211 */ /* 0x040fe200078e10ff */
[C---:B------:R-:W-:Y:S01]  /*30e0*/  IMAD R17, R7.reuse, 0x4, R28 ;  /* 0x0000000407117824 */ /* 0x040fe200078e021c */
[----:B------:R4:W-:Y:S02]  /*30f0*/  STS [R24], RZ ;  /* 0x000000ff18007388 */ /* 0x0009e40000000800 */
[----:B------:R-:W-:Y:S01]  /*3100*/  ISETP.GE.U32.AND P0, PT, R16, 0xa, PT ;  /* 0x0000000a1000780c */ /* 0x000fe20003f06070 */
[C---:B------:R-:W-:Y:S01]  /*3110*/  IMAD R19, R7.reuse, 0x4, R13 ;  /* 0x0000000407137824 */ /* 0x040fe200078e020d */
[----:B------:R4:W-:Y:S01]  /*3120*/  STS [R26], RZ ;  /* 0x000000ff1a007388 */ /* 0x0009e20000000800 */
[----:B------:R-:W-:-:S03]  /*3130*/  IMAD R21, R7, 0x4, R17 ;  /* 0x0000000407157824 */ /* 0x000fc600078e0211 */
[----:B------:R4:W-:Y:S04]  /*3140*/  STS [R28], RZ ;  /* 0x000000ff1c007388 */ /* 0x0009e80000000800 */
[----:B------:R4:W-:Y:S04]  /*3150*/  STS [R13], RZ ;  /* 0x000000ff0d007388 */ /* 0x0009e80000000800 */
[----:B------:R4:W-:Y:S04]  /*3160*/  STS [R17], RZ ;  /* 0x000000ff11007388 */ /* 0x0009e80000000800 */
[----:B------:R4:W-:Y:S04]  /*3170*/  STS [R19], RZ ;  /* 0x000000ff13007388 */ /* 0x0009e80000000800 */
[----:B------:R4:W-:Y:S01]  /*3180*/  STS [R21], RZ ;  /* 0x000000ff15007388 */ /* 0x0009e20000000800 */
[----:B------:R-:W-:Y:S05]  /*3190*/  @!P0 BRA `(.L_x_62) ;  /* 0xfffffffc00b48947 */ /* 0x000fea000383ffff */
.L_x_59:
[----:B------:R-:W-:Y:S05]  /*31a0*/  BSYNC.RECONVERGENT B0 ;  /* 0x0000000000007941 */ /* 0x000fea0003800200 */
.L_x_58:
[----:B------:R-:W5:Y:S01]  /*31b0*/  @!P1 S2R R16, SR_CgaCtaId ;  /* 0x0000000000109919 */ /* 0x000f620000008800 */
[----:B-1-34-:R-:W-:Y:S01]  /*31c0*/  @!P1 MOV R13, 0x400 ;  /* 0x00000400000d9802 */ /* 0x01afe20000000f00 */
[----:B------:R-:W-:-:S03]  /*31d0*/  IMAD R10, R10, 0xa, RZ ;  /* 0x0000000a0a0a7824 */ /* 0x000fc600078e02ff */
[----:B-----5:R-:W-:-:S05]  /*31e0*/  @!P1 LEA R13, R16, R13, 0x18 ;  /* 0x0000000d100d9211 */ /* 0x020fca00078ec0ff */
[----:B------:R1:W-:Y:S01]  /*31f0*/  @!P1 STS [R13+0x50], RZ ;  /* 0x000050ff0d009388 */ /* 0x0003e20000000800 */
[----:B------:R-:W-:Y:S05]  /*3200*/  @P2 BRA `(.L_x_63) ;  /* 0xffffffe000bc2947 */ /* 0x000fea000383ffff */
.L_x_25:
[----:B------:R-:W-:Y:S05]  /*3210*/  WARPSYNC.ALL ;  /* 0x0000000000007948 */ /* 0x000fea0003800000 */
[----:B------:R-:W-:Y:S06]  /*3220*/  BAR.SYNC.DEFER_BLOCKING 0x0 ;  /* 0x0000000000007b1d */ /* 0x000fec0000010000 */
[----:B------:R-:W-:Y:S05]  /*3230*/  EXIT ;  /* 0x000000000000794d */ /* 0x000fea0003800000 */
.L_x_64:
[----:B------:R-:W-:-:S00]  /*3240*/  BRA `(.L_x_64) ;  /* 0xfffffffc00fc7947 */ /* 0x000fc0000383ffff */
[----:B------:R-:W-:-:S00]  /*3250*/  NOP ;  /* 0x0000000000007918 */ /* 0x000fc00000000000 */
        /* <DEDUP_REMOVED lines=10> */
.L_x_65:


//--------------------- .nv.shared._Z15hybridRadixSortPViS0_S0_S0_ii --------------------------
	.section	.nv.shared._Z15hybridRadixSortPViS0_S0_S0_ii,"aw",@nobits
	.sectionflags	@""
	.align	4
.nv.shared._Z15hybridRadixSortPViS0_S0_S0_ii:
	.zero		1116


//--------------------- .nv.shared.reserved.0     --------------------------
	.section	.nv.shared.reserved.0,"aw",@nobits
	.weak		__nv_reservedSMEM_offset_0_alias
	.size		__nv_reservedSMEM_offset_0_alias, 0, 64
	.other		__nv_reservedSMEM_offset_0_alias,@"STO_CUDA_RESERVED_SHARED STV_DEFAULT"
__nv_reservedSMEM_offset_0_alias:
	.zero		0
	.zero		64


//--------------------- .nv.constant0._Z15hybridRadixSortPViS0_S0_S0_ii --------------------------
	.section	.nv.constant0._Z15hybridRadixSortPViS0_S0_S0_ii,"a",@progbits
	.sectionflags	@""
	.align	4
.nv.constant0._Z15hybridRadixSortPViS0_S0_S0_ii:
	.zero		936


//--------------------- SYMBOLS --------------------------

	.type		.nv.reservedSmem.offset0,@object
	.size		.nv.reservedSmem.offset0,0x4
	.type		.nv.reservedSmem.cap,@object
	.size		.nv.reservedSmem.cap,0x4
